// auto-generated by cutlass_sweep.gemm — config: {"arch": "sm_90", "cluster_m": 1, "cluster_n": 1, "dtype": "tf32", "dtype_b": "tf32", "layout": "nn", "stages": 0, "tile_k": 128, "tile_m": 64, "tile_n": 128}
#include "cutlass/cutlass.h"
#include "cutlass/gemm/collective/collective_builder.hpp"
#include "cutlass/gemm/device/gemm_universal_adapter.h"
#include "cutlass/gemm/kernel/gemm_universal.hpp"
#include "cutlass/epilogue/collective/collective_builder.hpp"

using ElemA = cutlass::tfloat32_t;
using ElemB = cutlass::tfloat32_t;
using ElemCD = cutlass::tfloat32_t;
using Acc  = float;
using TileShape    = cute::Shape<cute::_64, cute::_128, cute::_128>;
using ClusterShape = cute::Shape<cute::_1, cute::_1, cute::_1>;

using CollectiveEpilogue = typename cutlass::epilogue::collective::CollectiveBuilder<
    cutlass::arch::Sm90, cutlass::arch::OpClassTensorOp,
    TileShape, ClusterShape,
    cutlass::epilogue::collective::EpilogueTileAuto,
    Acc, Acc,
    ElemCD, cutlass::layout::RowMajor, 128 / cutlass::sizeof_bits<ElemCD>::value,
    ElemCD, cutlass::layout::RowMajor, 128 / cutlass::sizeof_bits<ElemCD>::value,
    cutlass::epilogue::collective::EpilogueScheduleAuto
  >::CollectiveOp;

using CollectiveMainloop = typename cutlass::gemm::collective::CollectiveBuilder<
    cutlass::arch::Sm90, cutlass::arch::OpClassTensorOp,
    ElemA, cutlass::layout::RowMajor, 128 / cutlass::sizeof_bits<ElemA>::value,
    ElemB, cutlass::layout::RowMajor, 128 / cutlass::sizeof_bits<ElemB>::value,
    Acc,
    TileShape, ClusterShape,
    cutlass::gemm::collective::StageCountAutoCarveout<static_cast<int>(sizeof(typename CollectiveEpilogue::SharedStorage))>,
    cutlass::gemm::collective::KernelScheduleAuto
  >::CollectiveOp;

using GemmKernel = cutlass::gemm::kernel::GemmUniversal<
    cute::Shape<int,int,int,int>,
    CollectiveMainloop,
    CollectiveEpilogue
>;
using Gemm = cutlass::gemm::device::GemmUniversalAdapter<GemmKernel>;

// Force the device kernel symbol into the cubin without needing a host main.
auto* _anchor = &cutlass::device_kernel<GemmKernel>;


// ===== COMPILED SASS (sm_90a) =====

	.target	sm_90a

	.elftype	@"ET_EXEC"


//--------------------- .note.nv.tkinfo           --------------------------
	.section	.note.nv.tkinfo,"",@"SHT_NOTE"
	.sectionflags	@"SHF_NOTE_NV_TKINFO"
	.tkinfo
        /*0018*/ 	.word	0x00000002
        /*0030*/ 	.string	""
        /*0030*/ 	.string	"ptxas"
        /*0030*/ 	.string	"Cuda compilation tools, release 13.0, V13.0.88"
        /*0030*/ 	.string	"Build cuda_13.0.r13.0/compiler.36424714_0"
        /*0030*/ 	.string	"-arch sm_90a -m 64 "



//--------------------- .note.nv.cuinfo           --------------------------
	.section	.note.nv.cuinfo,"",@"SHT_NOTE"
	.sectionflags	@"SHF_NOTE_NV_CUINFO"
        /*0018*/ 	.short	0x0002
        /*001a*/ 	.short	0x005a
        /*001c*/ 	.short	0x0082
	.zero		2


//--------------------- .nv.info                  --------------------------
	.section	.nv.info,"",@"SHT_CUDA_INFO"
	.align	4


	//----- nvinfo : EIATTR_REGCOUNT
	.align		4
        /*0000*/ 	.byte	0x04, 0x2f
        /*0002*/ 	.short	(.L_16 - .L_15)
	.align		4
.L_15:
        /*0004*/ 	.word	index@(_ZN7cutlass13device_kernelINS_4gemm6kernel13GemmUniversalIN4cute5tupleIJiiiiEEENS1_10collective13CollectiveMmaINS1_39MainloopSm90TmaGmmaRmemAWarpSpecializedILi2ENS5_IJNS4_1CILi1EEESB_SB_EEENS1_32KernelTmaWarpSpecializedPingpongEEENS5_IJNSA_ILi64EEENSA_ILi128EEESG_EEENS_10tfloat32_tENS5_IJlSB_lEEESI_NS5_IJSB_llEEENS4_8TiledMMAINS4_8MMA_AtomIJNS4_4SM904GMMA30MMA_64x128x8_F32TF32TF32_RS_TNILNSO_7ScaleInE1ELSQ_1EEEEEENS4_6LayoutISC_NS5_IJNSA_ILi0EEESU_SU_EEEEENS5_IJNS4_10UnderscoreESX_SX_EEEEENS4_13SM90_TMA_LOADENS4_14ComposedLayoutINS4_7SwizzleILi3ELi4ELi3EEENS4_18smem_ptr_flag_bitsILi32EEENST_INS5_IJNSA_ILi8EEENSA_ILi32EEEEEENS5_IJS17_SB_EEEEEEEvNS4_8identityES10_NS11_INS12_ILi1ELi4ELi3EEES15_NST_INS5_IJS16_S16_EEENS5_IJSB_S16_EEEEEEENS4_9Copy_AtomIJNS4_39AutoVectorizingCopyWithAssumedAlignmentILi128EEESI_EEES1C_EENS_8epilogue10collective6detail29Sm90TmaWarpSpecializedAdapterINS1O_15DefaultEpilogueISI_SJ_SJ_NS1N_6thread17LinearCombinationISI_Li1EffLNS1S_9ScaleType4KindE0ELNS_15FloatRoundStyleE2ESI_EENS1_15EpilogueDefaultEEEEEvvEEEEvNT_6ParamsE)
        /*0008*/ 	.word	0x000000a8


	//----- nvinfo : EIATTR_FRAME_SIZE
	.align		4
.L_16:
        /*000c*/ 	.byte	0x04, 0x11
        /*000e*/ 	.short	(.L_18 - .L_17)
	.align		4
.L_17:
        /*0010*/ 	.word	index@(_ZN7cutlass13device_kernelINS_4gemm6kernel13GemmUniversalIN4cute5tupleIJiiiiEEENS1_10collective13CollectiveMmaINS1_39MainloopSm90TmaGmmaRmemAWarpSpecializedILi2ENS5_IJNS4_1CILi1EEESB_SB_EEENS1_32KernelTmaWarpSpecializedPingpongEEENS5_IJNSA_ILi64EEENSA_ILi128EEESG_EEENS_10tfloat32_tENS5_IJlSB_lEEESI_NS5_IJSB_llEEENS4_8TiledMMAINS4_8MMA_AtomIJNS4_4SM904GMMA30MMA_64x128x8_F32TF32TF32_RS_TNILNSO_7ScaleInE1ELSQ_1EEEEEENS4_6LayoutISC_NS5_IJNSA_ILi0EEESU_SU_EEEEENS5_IJNS4_10UnderscoreESX_SX_EEEEENS4_13SM90_TMA_LOADENS4_14ComposedLayoutINS4_7SwizzleILi3ELi4ELi3EEENS4_18smem_ptr_flag_bitsILi32EEENST_INS5_IJNSA_ILi8EEENSA_ILi32EEEEEENS5_IJS17_SB_EEEEEEEvNS4_8identityES10_NS11_INS12_ILi1ELi4ELi3EEES15_NST_INS5_IJS16_S16_EEENS5_IJSB_S16_EEEEEEENS4_9Copy_AtomIJNS4_39AutoVectorizingCopyWithAssumedAlignmentILi128EEESI_EEES1C_EENS_8epilogue10collective6detail29Sm90TmaWarpSpecializedAdapterINS1O_15DefaultEpilogueISI_SJ_SJ_NS1N_6thread17LinearCombinationISI_Li1EffLNS1S_9ScaleType4KindE0ELNS_15FloatRoundStyleE2ESI_EENS1_15EpilogueDefaultEEEEEvvEEEEvNT_6ParamsE)
        /*0014*/ 	.word	0x00000000


	//----- nvinfo : EIATTR_MIN_STACK_SIZE
	.align		4
.L_18:
        /*0018*/ 	.byte	0x04, 0x12
        /*001a*/ 	.short	(.L_20 - .L_19)
	.align		4
.L_19:
        /*001c*/ 	.word	index@(_ZN7cutlass13device_kernelINS_4gemm6kernel13GemmUniversalIN4cute5tupleIJiiiiEEENS1_10collective13CollectiveMmaINS1_39MainloopSm90TmaGmmaRmemAWarpSpecializedILi2ENS5_IJNS4_1CILi1EEESB_SB_EEENS1_32KernelTmaWarpSpecializedPingpongEEENS5_IJNSA_ILi64EEENSA_ILi128EEESG_EEENS_10tfloat32_tENS5_IJlSB_lEEESI_NS5_IJSB_llEEENS4_8TiledMMAINS4_8MMA_AtomIJNS4_4SM904GMMA30MMA_64x128x8_F32TF32TF32_RS_TNILNSO_7ScaleInE1ELSQ_1EEEEEENS4_6LayoutISC_NS5_IJNSA_ILi0EEESU_SU_EEEEENS5_IJNS4_10UnderscoreESX_SX_EEEEENS4_13SM90_TMA_LOADENS4_14ComposedLayoutINS4_7SwizzleILi3ELi4ELi3EEENS4_18smem_ptr_flag_bitsILi32EEENST_INS5_IJNSA_ILi8EEENSA_ILi32EEEEEENS5_IJS17_SB_EEEEEEEvNS4_8identityES10_NS11_INS12_ILi1ELi4ELi3EEES15_NST_INS5_IJS16_S16_EEENS5_IJSB_S16_EEEEEEENS4_9Copy_AtomIJNS4_39AutoVectorizingCopyWithAssumedAlignmentILi128EEESI_EEES1C_EENS_8epilogue10collective6detail29Sm90TmaWarpSpecializedAdapterINS1O_15DefaultEpilogueISI_SJ_SJ_NS1N_6thread17LinearCombinationISI_Li1EffLNS1S_9ScaleType4KindE0ELNS_15FloatRoundStyleE2ESI_EENS1_15EpilogueDefaultEEEEEvvEEEEvNT_6ParamsE)
        /*0020*/ 	.word	0x00000000
.L_20:


//--------------------- .nv.compat                --------------------------
	.section	.nv.compat,"",@"SHT_CUDA_COMPAT_INFO"
	.align	4
        /*0000*/ 	.byte	0x02, 0x09, 0x01, 0x00, 0x02, 0x02, 0x04, 0x00, 0x02, 0x05, 0x05, 0x00, 0x03, 0x07, 0x01, 0x01
        /*0010*/ 	.byte	0x02, 0x03, 0x01, 0x00, 0x02, 0x06, 0x01, 0x00, 0x04, 0x0b, 0x08, 0x00, 0x00, 0x00, 0x00, 0x00
        /*0020*/ 	.byte	0x00, 0x00, 0x00, 0x00


//--------------------- .nv.info._ZN7cutlass13device_kernelINS_4gemm6kernel13GemmUniversalIN4cute5tupleIJiiiiEEENS1_10collective13CollectiveMmaINS1_39MainloopSm90TmaGmmaRmemAWarpSpecializedILi2ENS5_IJNS4_1CILi1EEESB_SB_EEENS1_32KernelTmaWarpSpecializedPingpongEEENS5_IJNSA_ILi64EEENSA_ILi128EEESG_EEENS_10tfloat32_tENS5_IJlSB_lEEESI_NS5_IJSB_llEEENS4_8TiledMMAINS4_8MMA_AtomIJNS4_4SM904GMMA30MMA_64x128x8_F32TF32TF32_RS_TNILNSO_7ScaleInE1ELSQ_1EEEEEENS4_6LayoutISC_NS5_IJNSA_ILi0EEESU_SU_EEEEENS5_IJNS4_10UnderscoreESX_SX_EEEEENS4_13SM90_TMA_LOADENS4_14ComposedLayoutINS4_7SwizzleILi3ELi4ELi3EEENS4_18smem_ptr_flag_bitsILi32EEENST_INS5_IJNSA_ILi8EEENSA_ILi32EEEEEENS5_IJS17_SB_EEEEEEEvNS4_8identityES10_NS11_INS12_ILi1ELi4ELi3EEES15_NST_INS5_IJS16_S16_EEENS5_IJSB_S16_EEEEEEENS4_9Copy_AtomIJNS4_39AutoVectorizingCopyWithAssumedAlignmentILi128EEESI_EEES1C_EENS_8epilogue10collective6detail29Sm90TmaWarpSpecializedAdapterINS1O_15DefaultEpilogueISI_SJ_SJ_NS1N_6thread17LinearCombinationISI_Li1EffLNS1S_9ScaleType4KindE0ELNS_15FloatRoundStyleE2ESI_EENS1_15EpilogueDefaultEEEEEvvEEEEvNT_6ParamsE --------------------------
	.section	.nv.info._ZN7cutlass13device_kernelINS_4gemm6kernel13GemmUniversalIN4cute5tupleIJiiiiEEENS1_10collective13CollectiveMmaINS1_39MainloopSm90TmaGmmaRmemAWarpSpecializedILi2ENS5_IJNS4_1CILi1EEESB_SB_EEENS1_32KernelTmaWarpSpecializedPingpongEEENS5_IJNSA_ILi64EEENSA_ILi128EEESG_EEENS_10tfloat32_tENS5_IJlSB_lEEESI_NS5_IJSB_llEEENS4_8TiledMMAINS4_8MMA_AtomIJNS4_4SM904GMMA30MMA_64x128x8_F32TF32TF32_RS_TNILNSO_7ScaleInE1ELSQ_1EEEEEENS4_6LayoutISC_NS5_IJNSA_ILi0EEESU_SU_EEEEENS5_IJNS4_10UnderscoreESX_SX_EEEEENS4_13SM90_TMA_LOADENS4_14ComposedLayoutINS4_7SwizzleILi3ELi4ELi3EEENS4_18smem_ptr_flag_bitsILi32EEENST_INS5_IJNSA_ILi8EEENSA_ILi32EEEEEENS5_IJS17_SB_EEEEEEEvNS4_8identityES10_NS11_INS12_ILi1ELi4ELi3EEES15_NST_INS5_IJS16_S16_EEENS5_IJSB_S16_EEEEEEENS4_9Copy_AtomIJNS4_39AutoVectorizingCopyWithAssumedAlignmentILi128EEESI_EEES1C_EENS_8epilogue10collective6detail29Sm90TmaWarpSpecializedAdapterINS1O_15DefaultEpilogueISI_SJ_SJ_NS1N_6thread17LinearCombinationISI_Li1EffLNS1S_9ScaleType4KindE0ELNS_15FloatRoundStyleE2ESI_EENS1_15EpilogueDefaultEEEEEvvEEEEvNT_6ParamsE,"",@"SHT_CUDA_INFO"
	.sectionflags	@""
	.align	4


	//----- nvinfo : EIATTR_CUDA_API_VERSION
	.align		4
        /*0000*/ 	.byte	0x04, 0x37
        /*0002*/ 	.short	(.L_22 - .L_21)
.L_21:
        /*0004*/ 	.word	0x00000082


	//----- nvinfo : EIATTR_KPARAM_INFO
	.align		4
.L_22:
        /*0008*/ 	.byte	0x04, 0x17
        /*000a*/ 	.short	(.L_24 - .L_23)
.L_23:
        /*000c*/ 	.word	0x00000000
        /*0010*/ 	.short	0x0000
        /*0012*/ 	.short	0x0070
        /*0014*/ 	.byte	0x00, 0xf0, 0x01, 0x10


	//----- nvinfo : EIATTR_SPARSE_MMA_MASK
	.align		4
.L_24:
        /*0018*/ 	.byte	0x03, 0x50
        /*001a*/ 	.short	0x0000


	//----- nvinfo : EIATTR_MAXREG_COUNT
	.align		4
        /*001c*/ 	.byte	0x03, 0x1b
        /*001e*/ 	.short	0x00a8


	//----- nvinfo : EIATTR_NUM_BARRIERS
	.align		4
        /*0020*/ 	.byte	0x02, 0x4c
        /*0022*/ 	.byte	0x01
	.zero		1


	//----- nvinfo : EIATTR_EXTERNS
	.align		4
        /*0024*/ 	.byte	0x04, 0x0f
        /*0026*/ 	.short	(.L_26 - .L_25)


	//   ....[0]....
	.align		4
.L_25:
        /*0028*/ 	.word	index@(__assertfail)


	//----- nvinfo : EIATTR_MERCURY_ISA_VERSION
	.align		4
.L_26:
        /*002c*/ 	.byte	0x03, 0x5f
        /*002e*/ 	.short	0x0101


	//----- nvinfo : EIATTR_INT_WARP_WIDE_INSTR_OFFSETS
	.align		4
        /*0030*/ 	.byte	0x04, 0x31
        /*0032*/ 	.short	(.L_28 - .L_27)


	//   ....[0]....
.L_27:
        /*0034*/ 	.word	0x00000450


	//   ....[1]....
        /*0038*/ 	.word	0x00000460


	//   ....[2]....
        /*003c*/ 	.word	0x000004d0


	//   ....[3]....
        /*0040*/ 	.word	0x000004e0


	//   ....[4]....
        /*0044*/ 	.word	0x000004f0


	//   ....[5]....
        /*0048*/ 	.word	0x00000510


	//   ....[6]....
        /*004c*/ 	.word	0x00000570


	//   ....[7]....
        /*0050*/ 	.word	0x00000590


	//----- nvinfo : EIATTR_COOP_GROUP_MASK_REGIDS
	.align		4
.L_28:
        /*0054*/ 	.byte	0x04, 0x29
        /*0056*/ 	.short	(.L_30 - .L_29)


	//   ....[0]....
.L_29:
        /*0058*/ 	.word	0xffffffff


	//   ....[1]....
        /*005c*/ 	.word	0xffffffff


	//   ....[2]....
        /*0060*/ 	.word	0xffffffff


	//   ....[3]....
        /*0064*/ 	.word	0xffffffff


	//   ....[4]....
        /*0068*/ 	.word	0xffffffff


	//   ....[5]....
        /*006c*/ 	.word	0xffffffff


	//   ....[6]....
        /*0070*/ 	.word	0x0500000f


	//----- nvinfo : EIATTR_COOP_GROUP_INSTR_OFFSETS
	.align		4
.L_30:
        /*0074*/ 	.byte	0x04, 0x28
        /*0076*/ 	.short	(.L_32 - .L_31)


	//   ....[0]....
.L_31:
        /*0078*/ 	.word	0x00000050


	//   ....[1]....
        /*007c*/ 	.word	0x00000080


	//   ....[2]....
        /*0080*/ 	.word	0x00000180


	//   ....[3]....
        /*0084*/ 	.word	0x00000350


	//   ....[4]....
        /*0088*/ 	.word	0x00000390


	//   ....[5]....
        /*008c*/ 	.word	0x000003d0


	//   ....[6]....
        /*0090*/ 	.word	0x00009ec0


	//----- nvinfo : EIATTR_REG_RECONFIG
	.align		4
.L_32:
        /*0094*/ 	.byte	0x01, 0x54
	.zero		2


	//----- nvinfo : EIATTR_SYSCALL_OFFSETS
	.align		4
        /*0098*/ 	.byte	0x04, 0x46
        /*009a*/ 	.short	(.L_34 - .L_33)


	//   ....[0]....
.L_33:
        /*009c*/ 	.word	0x000017f0


	//   ....[1]....
        /*00a0*/ 	.word	0x00001930


	//   ....[2]....
        /*00a4*/ 	.word	0x00001a20


	//   ....[3]....
        /*00a8*/ 	.word	0x00008bc0


	//   ....[4]....
        /*00ac*/ 	.word	0x00008cf0


	//----- nvinfo : EIATTR_MBARRIER_INSTR_OFFSETS
	.align		4
.L_34:
        /*00b0*/ 	.byte	0x04, 0x39
        /*00b2*/ 	.short	(.L_36 - .L_35)


	//   ....[0]....
.L_35:
        /*00b4*/ 	.word	0x00000300
        /*00b8*/ 	.word	0x000000ff
        /*00bc*/ 	.word	0x00000000
        /*00c0*/ 	.short	0x0100
        /*00c2*/ 	.byte	0x09
	.zero		1


	//   ....[1]....
        /*00c4*/ 	.word	0x00000310
        /*00c8*/ 	.word	0x000000ff
        /*00cc*/ 	.word	0x00000010
        /*00d0*/ 	.short	0x0100
        /*00d2*/ 	.byte	0x09
	.zero		1


	//   ....[2]....
        /*00d4*/ 	.word	0x00000320
        /*00d8*/ 	.word	0x000000ff
        /*00dc*/ 	.word	0x00000008
        /*00e0*/ 	.short	0x0100
        /*00e2*/ 	.byte	0x09
	.zero		1


	//   ....[3]....
        /*00e4*/ 	.word	0x00000330
        /*00e8*/ 	.word	0x000000ff
        /*00ec*/ 	.word	0x00000018
        /*00f0*/ 	.short	0x0100
        /*00f2*/ 	.byte	0x09
	.zero		1


	//   ....[4]....
        /*00f4*/ 	.word	0x000005b0
        /*00f8*/ 	.word	0x000000ff
        /*00fc*/ 	.word	0x00000050
        /*0100*/ 	.short	0x0100
        /*0102*/ 	.byte	0x09
	.zero		1


	//   ....[5]....
        /*0104*/ 	.word	0x000005c0
        /*0108*/ 	.word	0x000000ff
        /*010c*/ 	.word	0x00000058
        /*0110*/ 	.short	0x0100
        /*0112*/ 	.byte	0x09
	.zero		1


	//   ....[6]....
        /*0114*/ 	.word	0x00000600
        /*0118*/ 	.word	0x000000ff
        /*011c*/ 	.word	0x00000030
        /*0120*/ 	.short	0x0100
        /*0122*/ 	.byte	0x0a
	.zero		1


	//   ....[7]....
        /*0124*/ 	.word	0x00000620
        /*0128*/ 	.word	0x000000ff
        /*012c*/ 	.word	0x00000038
        /*0130*/ 	.short	0x0100
        /*0132*/ 	.byte	0x0a
	.zero		1


	//   ....[8]....
        /*0134*/ 	.word	0x00000630
        /*0138*/ 	.word	0x000000ff
        /*013c*/ 	.word	0x00000040
        /*0140*/ 	.short	0x0100
        /*0142*/ 	.byte	0x0a
	.zero		1


	//   ....[9]....
        /*0144*/ 	.word	0x00000640
        /*0148*/ 	.word	0x000000ff
        /*014c*/ 	.word	0x00000048
        /*0150*/ 	.short	0x0100
        /*0152*/ 	.byte	0x0a
	.zero		1


	//   ....[10]....
        /*0154*/ 	.word	0x000016a0
        /*0158*/ 	.word	0x00000062
        /*015c*/ 	.word	0xfffffff8
        /*0160*/ 	.short	0x010a
        /*0162*/ 	.byte	0x3f
	.zero		1


	//   ....[11]....
        /*0164*/ 	.word	0x00001ad0
        /*0168*/ 	.word	0x00000003
        /*016c*/ 	.word	0x00000000
        /*0170*/ 	.short	0x010a
        /*0172*/ 	.byte	0x3f
	.zero		1


	//   ....[12]....
        /*0174*/ 	.word	0x00001b10
        /*0178*/ 	.word	0x00000003
        /*017c*/ 	.word	0x00000000
        /*0180*/ 	.short	0x010a
        /*0182*/ 	.byte	0x3f
	.zero		1


	//   ....[13]....
        /*0184*/ 	.word	0x00001c50
        /*0188*/ 	.word	0x00000003
        /*018c*/ 	.word	0x00000000
        /*0190*/ 	.short	0x010a
        /*0192*/ 	.byte	0x3f
	.zero		1


	//   ....[14]....
        /*0194*/ 	.word	0x00002680
        /*0198*/ 	.word	0x00000003
        /*019c*/ 	.word	0x00000000
        /*01a0*/ 	.short	0x010a
        /*01a2*/ 	.byte	0x3f
	.zero		1


	//   ....[15]....
        /*01a4*/ 	.word	0x00002830
        /*01a8*/ 	.word	0x00000006
        /*01ac*/ 	.word	0x00000000
        /*01b0*/ 	.short	0x010a
        /*01b2*/ 	.byte	0x3f
	.zero		1


	//   ....[16]....
        /*01b4*/ 	.word	0x00002a10
        /*01b8*/ 	.word	0x000000ff
        /*01bc*/ 	.word	0x00000000
        /*01c0*/ 	.short	0x0101
        /*01c2*/ 	.byte	0x06
	.zero		1


	//   ....[17]....
        /*01c4*/ 	.word	0x00003260
        /*01c8*/ 	.word	0x00000006
        /*01cc*/ 	.word	0x00000000
        /*01d0*/ 	.short	0x010a
        /*01d2*/ 	.byte	0x3f
	.zero		1


	//   ....[18]....
        /*01d4*/ 	.word	0x000035a0
        /*01d8*/ 	.word	0x000000ff
        /*01dc*/ 	.word	0x00000000
        /*01e0*/ 	.short	0x0101
        /*01e2*/ 	.byte	0x04
	.zero		1


	//   ....[19]....
        /*01e4*/ 	.word	0x00003f30
        /*01e8*/ 	.word	0x00000066
        /*01ec*/ 	.word	0x00000000
        /*01f0*/ 	.short	0x0101
        /*01f2*/ 	.byte	0x2e
	.zero		1


	//   ....[20]....
        /*01f4*/ 	.word	0x00003fd0
        /*01f8*/ 	.word	0x000000ff
        /*01fc*/ 	.word	0x00000000
        /*0200*/ 	.short	0x0101
        /*0202*/ 	.byte	0x04
	.zero		1


	//   ....[21]....
        /*0204*/ 	.word	0x00004020
        /*0208*/ 	.word	0x00000062
        /*020c*/ 	.word	0x00000008
        /*0210*/ 	.short	0x010a
        /*0212*/ 	.byte	0x3f
	.zero		1


	//   ....[22]....
        /*0214*/ 	.word	0x00008100
        /*0218*/ 	.word	0x00000063
        /*021c*/ 	.word	0x00000000
        /*0220*/ 	.short	0x0101
        /*0222*/ 	.byte	0x2e
	.zero		1


	//   ....[23]....
        /*0224*/ 	.word	0x00008e40
        /*0228*/ 	.word	0x00000006
        /*022c*/ 	.word	0x00000010
        /*0230*/ 	.short	0x010a
        /*0232*/ 	.byte	0x3f
	.zero		1


	//   ....[24]....
        /*0234*/ 	.word	0x00009620
        /*0238*/ 	.word	0x00000002
        /*023c*/ 	.word	0x00000058
        /*0240*/ 	.short	0x0101
        /*0242*/ 	.byte	0x3f
	.zero		1


	//   ....[25]....
        /*0244*/ 	.word	0x00009d50
        /*0248*/ 	.word	0x00000005
        /*024c*/ 	.word	0x00000000
        /*0250*/ 	.short	0x010a
        /*0252*/ 	.byte	0x3f
	.zero		1


	//   ....[26]....
        /*0254*/ 	.word	0x00009dd0
        /*0258*/ 	.word	0x00000019
        /*025c*/ 	.word	0x00000000
        /*0260*/ 	.short	0x010a
        /*0262*/ 	.byte	0x3f
	.zero		1


	//   ....[27]....
        /*0264*/ 	.word	0x00009e30
        /*0268*/ 	.word	0x00000062
        /*026c*/ 	.word	0xfffffff8
        /*0270*/ 	.short	0x010a
        /*0272*/ 	.byte	0x3f
	.zero		1


	//   ....[28]....
        /*0274*/ 	.word	0x00009ef0
        /*0278*/ 	.word	0x00000003
        /*027c*/ 	.word	0x00000000
        /*0280*/ 	.short	0x010a
        /*0282*/ 	.byte	0x3f
	.zero		1


	//   ....[29]....
        /*0284*/ 	.word	0x00009f40
        /*0288*/ 	.word	0x00000003
        /*028c*/ 	.word	0x00000000
        /*0290*/ 	.short	0x010a
        /*0292*/ 	.byte	0x3f
	.zero		1


	//   ....[30]....
        /*0294*/ 	.word	0x00009f90
        /*0298*/ 	.word	0x00000006
        /*029c*/ 	.word	0x00000000
        /*02a0*/ 	.short	0x010a
        /*02a2*/ 	.byte	0x3f
	.zero		1


	//   ....[31]....
        /*02a4*/ 	.word	0x00009fe0
        /*02a8*/ 	.word	0x00000062
        /*02ac*/ 	.word	0x00000008
        /*02b0*/ 	.short	0x010a
        /*02b2*/ 	.byte	0x3f
	.zero		1


	//   ....[32]....
        /*02b4*/ 	.word	0x0000a0b0
        /*02b8*/ 	.word	0x00000006
        /*02bc*/ 	.word	0x00000010
        /*02c0*/ 	.short	0x010a
        /*02c2*/ 	.byte	0x3f
	.zero		1


	//   ....[33]....
        /*02c4*/ 	.word	0x0000a180
        /*02c8*/ 	.word	0x00000005
        /*02cc*/ 	.word	0x00000000
        /*02d0*/ 	.short	0x010a
        /*02d2*/ 	.byte	0x3f
	.zero		1


	//----- nvinfo : EIATTR_NUM_MBARRIERS
	.align		4
.L_36:
        /*02d4*/ 	.byte	0x03, 0x38
        /*02d6*/ 	.short	0x000a


	//----- nvinfo : EIATTR_EXIT_INSTR_OFFSETS
	.align		4
        /*02d8*/ 	.byte	0x04, 0x1c
        /*02da*/ 	.short	(.L_38 - .L_37)


	//   ....[0]....
.L_37:
        /*02dc*/ 	.word	0x00001210


	//   ....[1]....
        /*02e0*/ 	.word	0x00001270


	//   ....[2]....
        /*02e4*/ 	.word	0x00008840


	//   ....[3]....
        /*02e8*/ 	.word	0x00008870


	//   ....[4]....
        /*02ec*/ 	.word	0x00009e20


	//----- nvinfo : EIATTR_MAX_THREADS
	.align		4
.L_38:
        /*02f0*/ 	.byte	0x04, 0x05
        /*02f2*/ 	.short	(.L_40 - .L_39)
.L_39:
        /*02f4*/ 	.word	0x00000180
        /*02f8*/ 	.word	0x00000001
        /*02fc*/ 	.word	0x00000001


	//----- nvinfo : EIATTR_CRS_STACK_SIZE
	.align		4
.L_40:
        /*0300*/ 	.byte	0x04, 0x1e
        /*0302*/ 	.short	(.L_42 - .L_41)
.L_41:
        /*0304*/ 	.word	0x00000000


	//----- nvinfo : EIATTR_CBANK_PARAM_SIZE
	.align		4
.L_42:
        /*0308*/ 	.byte	0x03, 0x19
        /*030a*/ 	.short	0x0470


	//----- nvinfo : EIATTR_PARAM_CBANK
	.align		4
        /*030c*/ 	.byte	0x04, 0x0a
        /*030e*/ 	.short	(.L_44 - .L_43)
	.align		4
.L_43:
        /*0310*/ 	.word	index@(.nv.constant0._ZN7cutlass13device_kernelINS_4gemm6kernel13GemmUniversalIN4cute5tupleIJiiiiEEENS1_10collective13CollectiveMmaINS1_39MainloopSm90TmaGmmaRmemAWarpSpecializedILi2ENS5_IJNS4_1CILi1EEESB_SB_EEENS1_32KernelTmaWarpSpecializedPingpongEEENS5_IJNSA_ILi64EEENSA_ILi128EEESG_EEENS_10tfloat32_tENS5_IJlSB_lEEESI_NS5_IJSB_llEEENS4_8TiledMMAINS4_8MMA_AtomIJNS4_4SM904GMMA30MMA_64x128x8_F32TF32TF32_RS_TNILNSO_7ScaleInE1ELSQ_1EEEEEENS4_6LayoutISC_NS5_IJNSA_ILi0EEESU_SU_EEEEENS5_IJNS4_10UnderscoreESX_SX_EEEEENS4_13SM90_TMA_LOADENS4_14ComposedLayoutINS4_7SwizzleILi3ELi4ELi3EEENS4_18smem_ptr_flag_bitsILi32EEENST_INS5_IJNSA_ILi8EEENSA_ILi32EEEEEENS5_IJS17_SB_EEEEEEEvNS4_8identityES10_NS11_INS12_ILi1ELi4ELi3EEES15_NST_INS5_IJS16_S16_EEENS5_IJSB_S16_EEEEEEENS4_9Copy_AtomIJNS4_39AutoVectorizingCopyWithAssumedAlignmentILi128EEESI_EEES1C_EENS_8epilogue10collective6detail29Sm90TmaWarpSpecializedAdapterINS1O_15DefaultEpilogueISI_SJ_SJ_NS1N_6thread17LinearCombinationISI_Li1EffLNS1S_9ScaleType4KindE0ELNS_15FloatRoundStyleE2ESI_EENS1_15EpilogueDefaultEEEEEvvEEEEvNT_6ParamsE)
        /*0314*/ 	.short	0x0210
        /*0316*/ 	.short	0x0470


	//----- nvinfo : EIATTR_SW_WAR
	.align		4
.L_44:
        /*0318*/ 	.byte	0x04, 0x36
        /*031a*/ 	.short	(.L_46 - .L_45)
.L_45:
        /*031c*/ 	.word	0x00000008
.L_46:


//--------------------- .nv.callgraph             --------------------------
	.section	.nv.callgraph,"",@"SHT_CUDA_CALLGRAPH"
	.align	4
	.sectionentsize	8
	.align		4
        /*0000*/ 	.word	0x00000000
	.align		4
        /*0004*/ 	.word	0xffffffff
	.align		4
        /*0008*/ 	.word	index@(_ZN7cutlass13device_kernelINS_4gemm6kernel13GemmUniversalIN4cute5tupleIJiiiiEEENS1_10collective13CollectiveMmaINS1_39MainloopSm90TmaGmmaRmemAWarpSpecializedILi2ENS5_IJNS4_1CILi1EEESB_SB_EEENS1_32KernelTmaWarpSpecializedPingpongEEENS5_IJNSA_ILi64EEENSA_ILi128EEESG_EEENS_10tfloat32_tENS5_IJlSB_lEEESI_NS5_IJSB_llEEENS4_8TiledMMAINS4_8MMA_AtomIJNS4_4SM904GMMA30MMA_64x128x8_F32TF32TF32_RS_TNILNSO_7ScaleInE1ELSQ_1EEEEEENS4_6LayoutISC_NS5_IJNSA_ILi0EEESU_SU_EEEEENS5_IJNS4_10UnderscoreESX_SX_EEEEENS4_13SM90_TMA_LOADENS4_14ComposedLayoutINS4_7SwizzleILi3ELi4ELi3EEENS4_18smem_ptr_flag_bitsILi32EEENST_INS5_IJNSA_ILi8EEENSA_ILi32EEEEEENS5_IJS17_SB_EEEEEEEvNS4_8identityES10_NS11_INS12_ILi1ELi4ELi3EEES15_NST_INS5_IJS16_S16_EEENS5_IJSB_S16_EEEEEEENS4_9Copy_AtomIJNS4_39AutoVectorizingCopyWithAssumedAlignmentILi128EEESI_EEES1C_EENS_8epilogue10collective6detail29Sm90TmaWarpSpecializedAdapterINS1O_15DefaultEpilogueISI_SJ_SJ_NS1N_6thread17LinearCombinationISI_Li1EffLNS1S_9ScaleType4KindE0ELNS_15FloatRoundStyleE2ESI_EENS1_15EpilogueDefaultEEEEEvvEEEEvNT_6ParamsE)
	.align		4
        /*000c*/ 	.word	index@(__assertfail)
	.align		4
        /*0010*/ 	.word	0x00000000
	.align		4
        /*0014*/ 	.word	0xfffffffe
	.align		4
        /*0018*/ 	.word	0x00000000
	.align		4
        /*001c*/ 	.word	0xfffffffd
	.align		4
        /*0020*/ 	.word	0x00000000
	.align		4
        /*0024*/ 	.word	0xfffffffc


//--------------------- .nv.constant4             --------------------------
	.section	.nv.constant4,"a",@progbits
	.align	8
	.align		8
.nv.constant4:
        /*0000*/ 	.dword	__assertfail
	.align		8
        /*0008*/ 	.dword	__unnamed_1
	.align		8
        /*0010*/ 	.dword	__unnamed_2
	.align		8
        /*0018*/ 	.dword	_ZN40_INTERNAL_0ffefa65_4_k_cu_a0bfd3da_289124cuda3std3__45__cpo5beginE
	.align		8
        /*0020*/ 	.dword	_ZN40_INTERNAL_0ffefa65_4_k_cu_a0bfd3da_289124cuda3std3__45__cpo3endE
	.align		8
        /*0028*/ 	.dword	_ZN40_INTERNAL_0ffefa65_4_k_cu_a0bfd3da_289124cuda3std3__45__cpo6cbeginE
	.align		8
        /*0030*/ 	.dword	_ZN40_INTERNAL_0ffefa65_4_k_cu_a0bfd3da_289124cuda3std3__45__cpo4cendE
	.align		8
        /*0038*/ 	.dword	_ZN40_INTERNAL_0ffefa65_4_k_cu_a0bfd3da_289124cuda3std3__442_GLOBAL__N__0ffefa65_4_k_cu_a0bfd3da_289126ignoreE
	.align		8
        /*0040*/ 	.dword	_ZN40_INTERNAL_0ffefa65_4_k_cu_a0bfd3da_289124cuda3std3__419piecewise_constructE
	.align		8
        /*0048*/ 	.dword	_ZN40_INTERNAL_0ffefa65_4_k_cu_a0bfd3da_289124cuda3std3__48in_placeE
	.align		8
        /*0050*/ 	.dword	_ZN40_INTERNAL_0ffefa65_4_k_cu_a0bfd3da_289124cuda3std6ranges3__45__cpo4swapE
	.align		8
        /*0058*/ 	.dword	_ZN40_INTERNAL_0ffefa65_4_k_cu_a0bfd3da_289124cuda3std6ranges3__45__cpo9iter_moveE
	.align		8
        /*0060*/ 	.dword	_ZN40_INTERNAL_0ffefa65_4_k_cu_a0bfd3da_289124cute7productE
	.align		8
        /*0068*/ 	.dword	_ZN40_INTERNAL_0ffefa65_4_k_cu_a0bfd3da_289124cute1_E
	.align		8
        /*0070*/ 	.dword	$str$24
	.align		8
        /*0078*/ 	.dword	$str$25


//--------------------- .text._ZN7cutlass13device_kernelINS_4gemm6kernel13GemmUniversalIN4cute5tupleIJiiiiEEENS1_10collective13CollectiveMmaINS1_39MainloopSm90TmaGmmaRmemAWarpSpecializedILi2ENS5_IJNS4_1CILi1EEESB_SB_EEENS1_32KernelTmaWarpSpecializedPingpongEEENS5_IJNSA_ILi64EEENSA_ILi128EEESG_EEENS_10tfloat32_tENS5_IJlSB_lEEESI_NS5_IJSB_llEEENS4_8TiledMMAINS4_8MMA_AtomIJNS4_4SM904GMMA30MMA_64x128x8_F32TF32TF32_RS_TNILNSO_7ScaleInE1ELSQ_1EEEEEENS4_6LayoutISC_NS5_IJNSA_ILi0EEESU_SU_EEEEENS5_IJNS4_10UnderscoreESX_SX_EEEEENS4_13SM90_TMA_LOADENS4_14ComposedLayoutINS4_7SwizzleILi3ELi4ELi3EEENS4_18smem_ptr_flag_bitsILi32EEENST_INS5_IJNSA_ILi8EEENSA_ILi32EEEEEENS5_IJS17_SB_EEEEEEEvNS4_8identityES10_NS11_INS12_ILi1ELi4ELi3EEES15_NST_INS5_IJS16_S16_EEENS5_IJSB_S16_EEEEEEENS4_9Copy_AtomIJNS4_39AutoVectorizingCopyWithAssumedAlignmentILi128EEESI_EEES1C_EENS_8epilogue10collective6detail29Sm90TmaWarpSpecializedAdapterINS1O_15DefaultEpilogueISI_SJ_SJ_NS1N_6thread17LinearCombinationISI_Li1EffLNS1S_9ScaleType4KindE0ELNS_15FloatRoundStyleE2ESI_EENS1_15EpilogueDefaultEEEEEvvEEEEvNT_6ParamsE --------------------------
	.section	.text._ZN7cutlass13device_kernelINS_4gemm6kernel13GemmUniversalIN4cute5tupleIJiiiiEEENS1_10collective13CollectiveMmaINS1_39MainloopSm90TmaGmmaRmemAWarpSpecializedILi2ENS5_IJNS4_1CILi1EEESB_SB_EEENS1_32KernelTmaWarpSpecializedPingpongEEENS5_IJNSA_ILi64EEENSA_ILi128EEESG_EEENS_10tfloat32_tENS5_IJlSB_lEEESI_NS5_IJSB_llEEENS4_8TiledMMAINS4_8MMA_AtomIJNS4_4SM904GMMA30MMA_64x128x8_F32TF32TF32_RS_TNILNSO_7ScaleInE1ELSQ_1EEEEEENS4_6LayoutISC_NS5_IJNSA_ILi0EEESU_SU_EEEEENS5_IJNS4_10UnderscoreESX_SX_EEEEENS4_13SM90_TMA_LOADENS4_14ComposedLayoutINS4_7SwizzleILi3ELi4ELi3EEENS4_18smem_ptr_flag_bitsILi32EEENST_INS5_IJNSA_ILi8EEENSA_ILi32EEEEEENS5_IJS17_SB_EEEEEEEvNS4_8identityES10_NS11_INS12_ILi1ELi4ELi3EEES15_NST_INS5_IJS16_S16_EEENS5_IJSB_S16_EEEEEEENS4_9Copy_AtomIJNS4_39AutoVectorizingCopyWithAssumedAlignmentILi128EEESI_EEES1C_EENS_8epilogue10collective6detail29Sm90TmaWarpSpecializedAdapterINS1O_15DefaultEpilogueISI_SJ_SJ_NS1N_6thread17LinearCombinationISI_Li1EffLNS1S_9ScaleType4KindE0ELNS_15FloatRoundStyleE2ESI_EENS1_15EpilogueDefaultEEEEEvvEEEEvNT_6ParamsE,"ax",@progbits
	.align	128
.text._ZN7cutlass13device_kernelINS_4gemm6kernel13GemmUniversalIN4cute5tupleIJiiiiEEENS1_10collective13CollectiveMmaINS1_39MainloopSm90TmaGmmaRmemAWarpSpecializedILi2ENS5_IJNS4_1CILi1EEESB_SB_EEENS1_32KernelTmaWarpSpecializedPingpongEEENS5_IJNSA_ILi64EEENSA_ILi128EEESG_EEENS_10tfloat32_tENS5_IJlSB_lEEESI_NS5_IJSB_llEEENS4_8TiledMMAINS4_8MMA_AtomIJNS4_4SM904GMMA30MMA_64x128x8_F32TF32TF32_RS_TNILNSO_7ScaleInE1ELSQ_1EEEEEENS4_6LayoutISC_NS5_IJNSA_ILi0EEESU_SU_EEEEENS5_IJNS4_10UnderscoreESX_SX_EEEEENS4_13SM90_TMA_LOADENS4_14ComposedLayoutINS4_7SwizzleILi3ELi4ELi3EEENS4_18smem_ptr_flag_bitsILi32EEENST_INS5_IJNSA_ILi8EEENSA_ILi32EEEEEENS5_IJS17_SB_EEEEEEEvNS4_8identityES10_NS11_INS12_ILi1ELi4ELi3EEES15_NST_INS5_IJS16_S16_EEENS5_IJSB_S16_EEEEEEENS4_9Copy_AtomIJNS4_39AutoVectorizingCopyWithAssumedAlignmentILi128EEESI_EEES1C_EENS_8epilogue10collective6detail29Sm90TmaWarpSpecializedAdapterINS1O_15DefaultEpilogueISI_SJ_SJ_NS1N_6thread17LinearCombinationISI_Li1EffLNS1S_9ScaleType4KindE0ELNS_15FloatRoundStyleE2ESI_EENS1_15EpilogueDefaultEEEEEvvEEEEvNT_6ParamsE:
        .type           _ZN7cutlass13device_kernelINS_4gemm6kernel13GemmUniversalIN4cute5tupleIJiiiiEEENS1_10collective13CollectiveMmaINS1_39MainloopSm90TmaGmmaRmemAWarpSpecializedILi2ENS5_IJNS4_1CILi1EEESB_SB_EEENS1_32KernelTmaWarpSpecializedPingpongEEENS5_IJNSA_ILi64EEENSA_ILi128EEESG_EEENS_10tfloat32_tENS5_IJlSB_lEEESI_NS5_IJSB_llEEENS4_8TiledMMAINS4_8MMA_AtomIJNS4_4SM904GMMA30MMA_64x128x8_F32TF32TF32_RS_TNILNSO_7ScaleInE1ELSQ_1EEEEEENS4_6LayoutISC_NS5_IJNSA_ILi0EEESU_SU_EEEEENS5_IJNS4_10UnderscoreESX_SX_EEEEENS4_13SM90_TMA_LOADENS4_14ComposedLayoutINS4_7SwizzleILi3ELi4ELi3EEENS4_18smem_ptr_flag_bitsILi32EEENST_INS5_IJNSA_ILi8EEENSA_ILi32EEEEEENS5_IJS17_SB_EEEEEEEvNS4_8identityES10_NS11_INS12_ILi1ELi4ELi3EEES15_NST_INS5_IJS16_S16_EEENS5_IJSB_S16_EEEEEEENS4_9Copy_AtomIJNS4_39AutoVectorizingCopyWithAssumedAlignmentILi128EEESI_EEES1C_EENS_8epilogue10collective6detail29Sm90TmaWarpSpecializedAdapterINS1O_15DefaultEpilogueISI_SJ_SJ_NS1N_6thread17LinearCombinationISI_Li1EffLNS1S_9ScaleType4KindE0ELNS_15FloatRoundStyleE2ESI_EENS1_15EpilogueDefaultEEEEEvvEEEEvNT_6ParamsE,@function
        .size           _ZN7cutlass13device_kernelINS_4gemm6kernel13GemmUniversalIN4cute5tupleIJiiiiEEENS1_10collective13CollectiveMmaINS1_39MainloopSm90TmaGmmaRmemAWarpSpecializedILi2ENS5_IJNS4_1CILi1EEESB_SB_EEENS1_32KernelTmaWarpSpecializedPingpongEEENS5_IJNSA_ILi64EEENSA_ILi128EEESG_EEENS_10tfloat32_tENS5_IJlSB_lEEESI_NS5_IJSB_llEEENS4_8TiledMMAINS4_8MMA_AtomIJNS4_4SM904GMMA30MMA_64x128x8_F32TF32TF32_RS_TNILNSO_7ScaleInE1ELSQ_1EEEEEENS4_6LayoutISC_NS5_IJNSA_ILi0EEESU_SU_EEEEENS5_IJNS4_10UnderscoreESX_SX_EEEEENS4_13SM90_TMA_LOADENS4_14ComposedLayoutINS4_7SwizzleILi3ELi4ELi3EEENS4_18smem_ptr_flag_bitsILi32EEENST_INS5_IJNSA_ILi8EEENSA_ILi32EEEEEENS5_IJS17_SB_EEEEEEEvNS4_8identityES10_NS11_INS12_ILi1ELi4ELi3EEES15_NST_INS5_IJS16_S16_EEENS5_IJSB_S16_EEEEEEENS4_9Copy_AtomIJNS4_39AutoVectorizingCopyWithAssumedAlignmentILi128EEESI_EEES1C_EENS_8epilogue10collective6detail29Sm90TmaWarpSpecializedAdapterINS1O_15DefaultEpilogueISI_SJ_SJ_NS1N_6thread17LinearCombinationISI_Li1EffLNS1S_9ScaleType4KindE0ELNS_15FloatRoundStyleE2ESI_EENS1_15EpilogueDefaultEEEEEvvEEEEvNT_6ParamsE,(.L_x_207 - _ZN7cutlass13device_kernelINS_4gemm6kernel13GemmUniversalIN4cute5tupleIJiiiiEEENS1_10collective13CollectiveMmaINS1_39MainloopSm90TmaGmmaRmemAWarpSpecializedILi2ENS5_IJNS4_1CILi1EEESB_SB_EEENS1_32KernelTmaWarpSpecializedPingpongEEENS5_IJNSA_ILi64EEENSA_ILi128EEESG_EEENS_10tfloat32_tENS5_IJlSB_lEEESI_NS5_IJSB_llEEENS4_8TiledMMAINS4_8MMA_AtomIJNS4_4SM904GMMA30MMA_64x128x8_F32TF32TF32_RS_TNILNSO_7ScaleInE1ELSQ_1EEEEEENS4_6LayoutISC_NS5_IJNSA_ILi0EEESU_SU_EEEEENS5_IJNS4_10UnderscoreESX_SX_EEEEENS4_13SM90_TMA_LOADENS4_14ComposedLayoutINS4_7SwizzleILi3ELi4ELi3EEENS4_18smem_ptr_flag_bitsILi32EEENST_INS5_IJNSA_ILi8EEENSA_ILi32EEEEEENS5_IJS17_SB_EEEEEEEvNS4_8identityES10_NS11_INS12_ILi1ELi4ELi3EEES15_NST_INS5_IJS16_S16_EEENS5_IJSB_S16_EEEEEEENS4_9Copy_AtomIJNS4_39AutoVectorizingCopyWithAssumedAlignmentILi128EEESI_EEES1C_EENS_8epilogue10collective6detail29Sm90TmaWarpSpecializedAdapterINS1O_15DefaultEpilogueISI_SJ_SJ_NS1N_6thread17LinearCombinationISI_Li1EffLNS1S_9ScaleType4KindE0ELNS_15FloatRoundStyleE2ESI_EENS1_15EpilogueDefaultEEEEEvvEEEEvNT_6ParamsE)
        .other          _ZN7cutlass13device_kernelINS_4gemm6kernel13GemmUniversalIN4cute5tupleIJiiiiEEENS1_10collective13CollectiveMmaINS1_39MainloopSm90TmaGmmaRmemAWarpSpecializedILi2ENS5_IJNS4_1CILi1EEESB_SB_EEENS1_32KernelTmaWarpSpecializedPingpongEEENS5_IJNSA_ILi64EEENSA_ILi128EEESG_EEENS_10tfloat32_tENS5_IJlSB_lEEESI_NS5_IJSB_llEEENS4_8TiledMMAINS4_8MMA_AtomIJNS4_4SM904GMMA30MMA_64x128x8_F32TF32TF32_RS_TNILNSO_7ScaleInE1ELSQ_1EEEEEENS4_6LayoutISC_NS5_IJNSA_ILi0EEESU_SU_EEEEENS5_IJNS4_10UnderscoreESX_SX_EEEEENS4_13SM90_TMA_LOADENS4_14ComposedLayoutINS4_7SwizzleILi3ELi4ELi3EEENS4_18smem_ptr_flag_bitsILi32EEENST_INS5_IJNSA_ILi8EEENSA_ILi32EEEEEENS5_IJS17_SB_EEEEEEEvNS4_8identityES10_NS11_INS12_ILi1ELi4ELi3EEES15_NST_INS5_IJS16_S16_EEENS5_IJSB_S16_EEEEEEENS4_9Copy_AtomIJNS4_39AutoVectorizingCopyWithAssumedAlignmentILi128EEESI_EEES1C_EENS_8epilogue10collective6detail29Sm90TmaWarpSpecializedAdapterINS1O_15DefaultEpilogueISI_SJ_SJ_NS1N_6thread17LinearCombinationISI_Li1EffLNS1S_9ScaleType4KindE0ELNS_15FloatRoundStyleE2ESI_EENS1_15EpilogueDefaultEEEEEvvEEEEvNT_6ParamsE,@"STO_CUDA_ENTRY STV_DEFAULT"
_ZN7cutlass13device_kernelINS_4gemm6kernel13GemmUniversalIN4cute5tupleIJiiiiEEENS1_10collective13CollectiveMmaINS1_39MainloopSm90TmaGmmaRmemAWarpSpecializedILi2ENS5_IJNS4_1CILi1EEESB_SB_EEENS1_32KernelTmaWarpSpecializedPingpongEEENS5_IJNSA_ILi64EEENSA_ILi128EEESG_EEENS_10tfloat32_tENS5_IJlSB_lEEESI_NS5_IJSB_llEEENS4_8TiledMMAINS4_8MMA_AtomIJNS4_4SM904GMMA30MMA_64x128x8_F32TF32TF32_RS_TNILNSO_7ScaleInE1ELSQ_1EEEEEENS4_6LayoutISC_NS5_IJNSA_ILi0EEESU_SU_EEEEENS5_IJNS4_10UnderscoreESX_SX_EEEEENS4_13SM90_TMA_LOADENS4_14ComposedLayoutINS4_7SwizzleILi3ELi4ELi3EEENS4_18smem_ptr_flag_bitsILi32EEENST_INS5_IJNSA_ILi8EEENSA_ILi32EEEEEENS5_IJS17_SB_EEEEEEEvNS4_8identityES10_NS11_INS12_ILi1ELi4ELi3EEES15_NST_INS5_IJS16_S16_EEENS5_IJSB_S16_EEEEEEENS4_9Copy_AtomIJNS4_39AutoVectorizingCopyWithAssumedAlignmentILi128EEESI_EEES1C_EENS_8epilogue10collective6detail29Sm90TmaWarpSpecializedAdapterINS1O_15DefaultEpilogueISI_SJ_SJ_NS1N_6thread17LinearCombinationISI_Li1EffLNS1S_9ScaleType4KindE0ELNS_15FloatRoundStyleE2ESI_EENS1_15EpilogueDefaultEEEEEvvEEEEvNT_6ParamsE:
[----:B------:R-:W0:Y:S01]  /*0000*/  LDC R1, c[0x0][0x28] ;  /* 0x00000a00ff017b82 */ /* 0x000e220000000800 */
[----:B------:R-:W1:Y:S01]  /*0010*/  S2R R0, SR_TID.X ;  /* 0x0000000000007919 */ /* 0x000e620000002100 */
[----:B------:R-:W-:Y:S01]  /*0020*/  ELECT P0, URZ, PT ;  /* 0x00000000003f782f */ /* 0x000fe20003800000 */
[----:B------:R-:W-:Y:S01]  /*0030*/  BSSY B0, `(.L_x_0) ;  /* 0x0000014000007945 */ /* 0x000fe20003800000 */
[----:B-1----:R-:W-:-:S05]  /*0040*/  SHF.R.U32.HI R2, RZ, 0x5, R0 ;  /* 0x00000005ff027819 */ /* 0x002fca0000011600 */
[----:B------:R-:W1:Y:S02]  /*0050*/  SHFL.IDX PT, R3, R2, RZ, 0x1f ;  /* 0x00001fff02037589 */ /* 0x000e6400000e0000 */
[----:B-1----:R-:W-:Y:S02]  /*0060*/  R2UR UR8, R3 ;  /* 0x00000000030872ca */ /* 0x002fe400000e0000 */
[----:B------:R-:W-:-:S05]  /*0070*/  SHF.R.U32.HI R3, RZ, 0x7, R0 ;  /* 0x00000007ff037819 */ /* 0x000fca0000011600 */
[----:B------:R1:W2:Y:S06]  /*0080*/  SHFL.IDX PT, R4, R3, RZ, 0x1f ;  /* 0x00001fff03047589 */ /* 0x0002ac00000e0000 */
[----:B------:R-:W-:Y:S02]  /*0090*/  USHF.R.S32.HI UR4, URZ, 0x1f, UR8 ;  /* 0x0000001f3f047899 */ /* 0x000fe40008011408 */
[----:B------:R-:W-:Y:S02]  /*00a0*/  ISETP.NE.OR P0, PT, RZ, UR8, !P0 ;  /* 0x00000008ff007c0c */ /* 0x000fe4000c705670 */
[----:B------:R-:W-:-:S04]  /*00b0*/  ULEA.HI UR4, UR4, UR8, URZ, 0x2 ;  /* 0x0000000804047291 */ /* 0x000fc8000f8f103f */
[----:B------:R-:W-:-:S04]  /*00c0*/  ULOP3.LUT UR4, UR4, 0xfffffffc, URZ, 0xc0, !UPT ;  /* 0xfffffffc04047892 */ /* 0x000fc8000f8ec03f */
[----:B------:R-:W-:-:S03]  /*00d0*/  UIADD3 UR8, UR8, -UR4, URZ ;  /* 0x8000000408087290 */ /* 0x000fc6000fffe03f */
[----:B01----:R-:W-:Y:S09]  /*00e0*/  @P0 BRA `(.L_x_1) ;  /* 0x0000000000200947 */ /* 0x003ff20003800000 */
[----:B------:R-:W-:Y:S02]  /*00f0*/  ULDC.64 UR4, c[0x0][0x198] ;  /* 0x0000660000047ab9 */ /* 0x000fe40000000a00 */
[----:B------:R-:W-:Y:S02]  /*0100*/  UIADD3 UR6, UP0, UR4, 0xf0, URZ ;  /* 0x000000f004067890 */ /* 0x000fe4000ff1e03f */
[----:B------:R-:W-:Y:S02]  /*0110*/  UIADD3 UR4, UP1, UR4, 0x1f0, URZ ;  /* 0x000001f004047890 */ /* 0x000fe4000ff3e03f */
[----:B------:R-:W-:Y:S02]  /*0120*/  UIADD3.X UR7, URZ, UR5, URZ, UP0, !UPT ;  /* 0x000000053f077290 */ /* 0x000fe400087fe43f */
[----:B------:R-:W-:-:S07]  /*0130*/  UIADD3.X UR5, URZ, UR5, URZ, UP1, !UPT ;  /* 0x000000053f057290 */ /* 0x000fce0008ffe43f */
[----:B------:R0:W-:Y:S02]  /*0140*/  UTMACCTL.PF [UR6] ;  /* 0x00000000060079b9 */ /* 0x0001e40008040000 */
[----:B------:R0:W-:Y:S02]  /*0150*/  UTMACCTL.PF [UR4] ;  /* 0x00000000040079b9 */ /* 0x0001e40008040000 */
[----:B0-----:R-:W-:Y:S01]  /*0160*/  NOP ;  /* 0x0000000000007918 */ /* 0x001fe20000000000 */
.L_x_1:
[----:B------:R-:W-:Y:S05]  /*0170*/  BSYNC B0 ;  /* 0x0000000000007941 */ /* 0x000fea0003800000 */
.L_x_0:
[----:B------:R-:W0:Y:S01]  /*0180*/  SHFL.IDX PT, R5, R2, RZ, 0x1f ;  /* 0x00001fff02057589 */ /* 0x000e2200000e0000 */
[----:B--2---:R-:W-:Y:S01]  /*0190*/  R2UR UR15, R4 ;  /* 0x00000000040f72ca */ /* 0x004fe200000e0000 */
[----:B------:R-:W-:-:S04]  /*01a0*/  UISETP.NE.AND UP0, UPT, UR8, 0x3, UPT ;  /* 0x000000030800788c */ /* 0x000fc8000bf05270 */
[----:B------:R-:W-:-:S08]  /*01b0*/  UISETP.EQ.OR UP0, UPT, UR8, URZ, !UP0 ;  /* 0x0000003f0800728c */ /* 0x000fd0000c702670 */
[----:B------:R-:W-:Y:S02]  /*01c0*/  UIADD3 UR18, UR15, -0x1, URZ ;  /* 0xffffffff0f127890 */ /* 0x000fe4000fffe03f */
[----:B------:R-:W-:Y:S02]  /*01d0*/  UISETP.EQ.AND UP0, UPT, UR15, URZ, UP0 ;  /* 0x0000003f0f00728c */ /* 0x000fe40008702270 */
[----:B------:R-:W-:Y:S02]  /*01e0*/  UISETP.GE.U32.AND UP1, UPT, UR18, 0x2, UPT ;  /* 0x000000021200788c */ /* 0x000fe4000bf26070 */
[----:B------:R-:W-:Y:S01]  /*01f0*/  USEL UR38, URZ, 0x1, !UP0 ;  /* 0x000000013f267887 */ /* 0x000fe2000c000000 */
[----:B0-----:R-:W-:-:S03]  /*0200*/  ISETP.NE.AND P0, PT, R5, RZ, PT ;  /* 0x000000ff0500720c */ /* 0x001fc60003f05270 */
[----:B------:R-:W-:-:S10]  /*0210*/  USEL UR38, UR38, 0x2, UP1 ;  /* 0x0000000226267887 */ /* 0x000fd40008800000 */
[----:B------:R-:W-:Y:S05]  /*0220*/  @P0 BRA `(.L_x_2) ;  /* 0x0000000000480947 */ /* 0x000fea0003800000 */
[----:B------:R-:W0:Y:S01]  /*0230*/  S2UR UR9, SR_CgaCtaId ;  /* 0x00000000000979c3 */ /* 0x000e220000008800 */
[----:B------:R-:W-:Y:S01]  /*0240*/  UMOV UR4, 0x400 ;  /* 0x0000040000047882 */ /* 0x000fe20000000000 */
[----:B------:R-:W-:Y:S01]  /*0250*/  UMOV UR5, 0x1 ;  /* 0x0000000100057882 */ /* 0x000fe20000000000 */
[----:B------:R-:W-:Y:S01]  /*0260*/  UMOV UR6, 0x80 ;  /* 0x0000008000067882 */ /* 0x000fe20000000000 */
[----:B------:R-:W-:Y:S01]  /*0270*/  ELECT P0, URZ, PT ;  /* 0x00000000003f782f */ /* 0x000fe20003800000 */
[----:B------:R-:W-:-:S04]  /*0280*/  UIADD3 UR6, -UR6, 0x100000, URZ ;  /* 0x0010000006067890 */ /* 0x000fc8000fffe13f */
[----:B------:R-:W-:Y:S02]  /*0290*/  USHF.L.U32 UR7, UR6, 0xb, URZ ;  /* 0x0000000b06077899 */ /* 0x000fe4000800063f */
[----:B------:R-:W-:Y:S02]  /*02a0*/  USHF.L.U32 UR6, UR6, 0x1, URZ ;  /* 0x0000000106067899 */ /* 0x000fe4000800063f */
[----:B0-----:R-:W-:Y:S02]  /*02b0*/  ULEA UR9, UR9, UR4, 0x18 ;  /* 0x0000000409097291 */ /* 0x001fe4000f8ec03f */
[----:B------:R-:W-:-:S04]  /*02c0*/  UIADD3 UR4, -UR5, 0x100000, URZ ;  /* 0x0010000005047890 */ /* 0x000fc8000fffe13f */
[----:B------:R-:W-:Y:S02]  /*02d0*/  USHF.L.U32 UR5, UR4, 0xb, URZ ;  /* 0x0000000b04057899 */ /* 0x000fe4000800063f */
[----:B------:R-:W-:Y:S01]  /*02e0*/  USHF.L.U32 UR4, UR4, 0x1, URZ ;  /* 0x0000000104047899 */ /* 0x000fe2000800063f */
[----:B------:R-:W0:Y:S11]  /*02f0*/  FENCE.VIEW.ASYNC.S ;  /* 0x00000000000073c6 */ /* 0x000e360000000000 */
[----:B0-----:R0:W1:Y:S01]  /*0300*/  SYNCS.EXCH.64 URZ, [UR9], UR4 ;  /* 0x00000004093f75b2 */ /* 0x0010620008000100 */
[----:B------:R0:W2:Y:S01]  /*0310*/  SYNCS.EXCH.64 URZ, [UR9+0x10], UR6 ;  /* 0x00001006093f75b2 */ /* 0x0000a20008000100 */
[----:B------:R0:W3:Y:S01]  /*0320*/  SYNCS.EXCH.64 URZ, [UR9+0x8], UR4 ;  /* 0x00000804093f75b2 */ /* 0x0000e20008000100 */
[----:B------:R0:W4:Y:S01]  /*0330*/  SYNCS.EXCH.64 URZ, [UR9+0x18], UR6 ;  /* 0x00001806093f75b2 */ /* 0x0001220008000100 */
[----:B------:R-:W-:Y:S01]  /*0340*/  NOP ;  /* 0x0000000000007918 */ /* 0x000fe20000000000 */
.L_x_2:
[----:B------:R-:W5:Y:S01]  /*0350*/  SHFL.IDX PT, R5, R2, RZ, 0x1f ;  /* 0x00001fff02057589 */ /* 0x000f6200000e0000 */
[----:B------:R-:W-:Y:S01]  /*0360*/  ELECT P0, URZ, PT ;  /* 0x00000000003f782f */ /* 0x000fe20003800000 */
[----:B------:R-:W-:Y:S01]  /*0370*/  NOP ;  /* 0x0000000000007918 */ /* 0x000fe20000000000 */
[----:B------:R-:W-:Y:S01]  /*0380*/  ELECT P1, URZ, PT ;  /* 0x00000000003f782f */ /* 0x000fe20003820000 */
[----:B------:R-:W1:Y:S01]  /*0390*/  SHFL.IDX PT, R4, R2, RZ, 0x1f ;  /* 0x00001fff02047589 */ /* 0x000e6200000e0000 */
[----:B0-----:R-:W-:Y:S01]  /*03a0*/  UMOV UR4, 0x20 ;  /* 0x0000002000047882 */ /* 0x001fe20000000000 */
[----:B------:R-:W-:Y:S01]  /*03b0*/  UMOV UR12, 0x80 ;  /* 0x00000080000c7882 */ /* 0x000fe20000000000 */
[----:B------:R-:W-:Y:S01]  /*03c0*/  NOP ;  /* 0x0000000000007918 */ /* 0x000fe20000000000 */
[----:B------:R0:W2:Y:S01]  /*03d0*/  SHFL.IDX PT, R98, R3, RZ, 0x1f ;  /* 0x00001fff03627589 */ /* 0x0000a200000e0000 */
[----:B------:R-:W-:Y:S01]  /*03e0*/  ULDC.64 UR36, c[0x0][0x208] ;  /* 0x0000820000247ab9 */ /* 0x000fe20000000a00 */
[----:B0-----:R-:W-:-:S04]  /*03f0*/  SHF.R.S32.HI R3, RZ, 0x1f, R0 ;  /* 0x0000001fff037819 */ /* 0x001fc80000011400 */
[----:B------:R-:W-:Y:S02]  /*0400*/  LEA.HI R3, R3, R0, RZ, 0x7 ;  /* 0x0000000003037211 */ /* 0x000fe400078f38ff */
[----:B-----5:R-:W-:Y:S02]  /*0410*/  ISETP.NE.OR P0, PT, R5, RZ, !P0 ;  /* 0x000000ff0500720c */ /* 0x020fe40004705670 */
[----:B------:R-:W-:Y:S02]  /*0420*/  LOP3.LUT R3, R3, 0xffffff80, RZ, 0xc0, !PT ;  /* 0xffffff8003037812 */ /* 0x000fe400078ec0ff */
[----:B-1----:R-:W-:-:S03]  /*0430*/  ISETP.NE.OR P1, PT, R4, RZ, !P1 ;  /* 0x000000ff0400720c */ /* 0x002fc60004f25670 */
[----:B------:R-:W-:-:S06]  /*0440*/  IMAD.IADD R23, R0, 0x1, -R3 ;  /* 0x0000000100177824 */ /* 0x000fcc00078e0a03 */
[----:B------:R-:W-:-:S04]  /*0450*/  VOTEU.ALL UP0, P0 ;  /* 0x00000000003f7886 */ /* 0x000fc80000000000 */
[----:B------:R-:W-:Y:S01]  /*0460*/  VOTEU.ALL UP1, P1 ;  /* 0x00000000003f7886 */ /* 0x000fe20000820000 */
[----:B------:R-:W0:Y:S01]  /*0470*/  @!UP0 S2UR UR7, SR_CgaCtaId ;  /* 0x00000000000789c3 */ /* 0x000e220000008800 */
[----:B------:R-:W-:Y:S01]  /*0480*/  @!UP0 UMOV UR6, 0x400 ;  /* 0x0000040000068882 */ /* 0x000fe20000000000 */
[----:B------:R-:W-:-:S04]  /*0490*/  @!UP0 UIADD3 UR4, -UR4, 0x100000, URZ ;  /* 0x0010000004048890 */ /* 0x000fc8000fffe13f */
[----:B------:R-:W-:Y:S02]  /*04a0*/  @!UP0 USHF.L.U32 UR5, UR4, 0xb, URZ ;  /* 0x0000000b04058899 */ /* 0x000fe4000800063f */
[----:B------:R-:W-:Y:S01]  /*04b0*/  @!UP0 USHF.L.U32 UR4, UR4, 0x1, URZ ;  /* 0x0000000104048899 */ /* 0x000fe2000800063f */
[----:B------:R-:W-:Y:S01]  /*04c0*/  @!UP1 UMOV UR10, 0x400 ;  /* 0x00000400000a9882 */ /* 0x000fe20000000000 */
[----:B------:R-:W-:Y:S01]  /*04d0*/  VOTEU.ALL UP2, P1 ;  /* 0x00000000003f7886 */ /* 0x000fe20000840000 */
[----:B------:R-:W-:Y:S01]  /*04e0*/  VOTEU.ALL UP3, P1 ;  /* 0x00000000003f7886 */ /* 0x000fe20000860000 */
[----:B------:R-:W-:Y:S01]  /*04f0*/  VOTEU.ALL UP4, P1 ;  /* 0x00000000003f7886 */ /* 0x000fe20000880000 */
[----:B------:R-:W1:Y:S01]  /*0500*/  @!UP1 S2UR UR11, SR_CgaCtaId ;  /* 0x00000000000b99c3 */ /* 0x000e620000008800 */
[----:B------:R-:W-:Y:S01]  /*0510*/  VOTEU.ALL UP5, P1 ;  /* 0x00000000003f7886 */ /* 0x000fe200008a0000 */
[----:B------:R-:W-:Y:S01]  /*0520*/  ISETP.NE.AND P1, PT, RZ, UR15, PT ;  /* 0x0000000fff007c0c */ /* 0x000fe2000bf25270 */
[----:B0-----:R-:W-:-:S02]  /*0530*/  @!UP0 ULEA UR9, UR7, UR6, 0x18 ;  /* 0x0000000607098291 */ /* 0x001fc4000f8ec03f */
[----:B------:R-:W-:-:S04]  /*0540*/  @!UP1 UIADD3 UR6, -UR12, 0x100000, URZ ;  /* 0x001000000c069890 */ /* 0x000fc8000fffe13f */
[----:B------:R-:W-:Y:S02]  /*0550*/  @!UP1 USHF.L.U32 UR7, UR6, 0xb, URZ ;  /* 0x0000000b06079899 */ /* 0x000fe4000800063f */
[----:B------:R-:W-:Y:S01]  /*0560*/  @!UP1 USHF.L.U32 UR6, UR6, 0x1, URZ ;  /* 0x0000000106069899 */ /* 0x000fe2000800063f */
[----:B------:R-:W-:Y:S01]  /*0570*/  VOTEU.ALL UP0, P0 ;  /* 0x00000000003f7886 */ /* 0x000fe20000000000 */
[----:B-1----:R-:W-:Y:S01]  /*0580*/  @!UP1 ULEA UR10, UR11, UR10, 0x18 ;  /* 0x0000000a0b0a9291 */ /* 0x002fe2000f8ec03f */
[----:B------:R-:W-:Y:S01]  /*0590*/  VOTEU.ALL UP1, P0 ;  /* 0x00000000003f7886 */ /* 0x000fe20000020000 */
[----:B------:R-:W0:Y:S02]  /*05a0*/  FENCE.VIEW.ASYNC.S ;  /* 0x00000000000073c6 */ /* 0x000e240000000000 */
[----:B0-----:R-:W2:Y:S02]  /*05b0*/  @!UP0 SYNCS.EXCH.64 URZ, [UR9+0x50], UR4 ;  /* 0x00005004093f85b2 */ /* 0x001ea40008000100 */
[----:B------:R0:W2:Y:S01]  /*05c0*/  @!UP1 SYNCS.EXCH.64 URZ, [UR9+0x58], UR4 ;  /* 0x00005804093f95b2 */ /* 0x0000a20008000100 */
[----:B------:R-:W-:Y:S01]  /*05d0*/  NOP ;  /* 0x0000000000007918 */ /* 0x000fe20000000000 */
[----:B0-----:R-:W-:-:S02]  /*05e0*/  ULDC.64 UR4, c[0x0][0x598] ;  /* 0x0001660000047ab9 */ /* 0x001fc40000000a00 */
[----:B------:R-:W-:Y:S02]  /*05f0*/  ISETP.NE.U32.AND P0, PT, RZ, UR4, PT ;  /* 0x00000004ff007c0c */ /* 0x000fe4000bf05070 */
[----:B------:R0:W2:Y:S02]  /*0600*/  @!UP2 SYNCS.EXCH.64 URZ, [UR10+0x30], UR6 ;  /* 0x000030060a3fa5b2 */ /* 0x0000a40008000100 */
[----:B------:R-:W-:Y:S01]  /*0610*/  ISETP.NE.AND.EX P0, PT, RZ, UR5, PT, P0 ;  /* 0x00000005ff007c0c */ /* 0x000fe2000bf05300 */
[----:B------:R0:W2:Y:S01]  /*0620*/  @!UP3 SYNCS.EXCH.64 URZ, [UR10+0x38], UR6 ;  /* 0x000038060a3fb5b2 */ /* 0x0000a20008000100 */
[----:B------:R0:W2:Y:S01]  /*0630*/  @!UP4 SYNCS.EXCH.64 URZ, [UR10+0x40], UR6 ;  /* 0x000040060a3fc5b2 */ /* 0x0000a20008000100 */
[----:B------:R0:W2:Y:S01]  /*0640*/  @!UP5 SYNCS.EXCH.64 URZ, [UR10+0x48], UR6 ;  /* 0x000048060a3fd5b2 */ /* 0x0000a20008000100 */
[----:B------:R-:W-:Y:S01]  /*0650*/  NOP ;  /* 0x0000000000007918 */ /* 0x000fe20000000000 */
[----:B--234-:R-:W-:Y:S08]  /*0660*/  BAR.SYNC.DEFER_BLOCKING 0x0 ;  /* 0x0000000000007b1d */ /* 0x01cff00000010000 */
[----:B0-----:R-:W-:Y:S05]  /*0670*/  @!P0 BRA `(.L_x_3) ;  /* 0x00000000001c8947 */ /* 0x001fea0003800000 */
[----:B------:R-:W0:Y:S02]  /*0680*/  LDC.64 R2, c[0x0][0x598] ;  /* 0x00016600ff027b82 */ /* 0x000e240000000a00 */
[----:B0-----:R-:W2:Y:S02]  /*0690*/  LDG.E.64 R2, desc[UR36][R2.64] ;  /* 0x0000002402027981 */ /* 0x001ea4000c1e1b00 */
[----:B--2---:R-:W-:-:S04]  /*06a0*/  ISETP.NE.U32.AND P0, PT, R2, RZ, PT ;  /* 0x000000ff0200720c */ /* 0x004fc80003f05070 */
[----:B------:R-:W-:-:S13]  /*06b0*/  ISETP.NE.AND.EX P0, PT, R3, RZ, PT, P0 ;  /* 0x000000ff0300720c */ /* 0x000fda0003f05300 */
[----:B------:R-:W-:Y:S05]  /*06c0*/  @!P0 BRA `(.L_x_3) ;  /* 0x0000000000088947 */ /* 0x000fea0003800000 */
[----:B------:R1:W5:Y:S01]  /*06d0*/  LD.E R88, desc[UR36][R2.64] ;  /* 0x0000002402587980 */ /* 0x000362000c101900 */
[----:B------:R-:W-:Y:S05]  /*06e0*/  BRA `(.L_x_4) ;  /* 0x0000000000247947 */ /* 0x000fea0003800000 */
.L_x_3:
[----:B------:R-:W-:Y:S02]  /*06f0*/  ULDC.64 UR4, c[0x0][0x588] ;  /* 0x0001620000047ab9 */ /* 0x000fe40000000a00 */
[----:B------:R-:W-:-:S04]  /*0700*/  ISETP.NE.U32.AND P0, PT, RZ, UR4, PT ;  /* 0x00000004ff007c0c */ /* 0x000fc8000bf05070 */
[----:B------:R-:W-:-:S13]  /*0710*/  ISETP.NE.AND.EX P0, PT, RZ, UR5, PT, P0 ;  /* 0x00000005ff007c0c */ /* 0x000fda000bf05300 */
[----:B------:R-:W-:Y:S05]  /*0720*/  @!P0 BRA `(.L_x_5) ;  /* 0x00000000000c8947 */ /* 0x000fea0003800000 */
[----:B------:R-:W0:Y:S02]  /*0730*/  LDC.64 R88, c[0x0][0x588] ;  /* 0x00016200ff587b82 */ /* 0x000e240000000a00 */
[----:B0-----:R0:W5:Y:S01]  /*0740*/  LDG.E R88, desc[UR36][R88.64] ;  /* 0x0000002458587981 */ /* 0x001162000c1e1900 */
[----:B------:R-:W-:Y:S05]  /*0750*/  BRA `(.L_x_4) ;  /* 0x0000000000087947 */ /* 0x000fea0003800000 */
.L_x_5:
[----:B------:R-:W-:Y:S02]  /*0760*/  ULDC UR4, c[0x0][0x580] ;  /* 0x0001600000047ab9 */ /* 0x000fe40000000800 */
[----:B------:R-:W-:-:S07]  /*0770*/  IMAD.U32 R88, RZ, RZ, UR4 ;  /* 0x00000004ff587e24 */ /* 0x000fce000f8e00ff */
.L_x_4:
[----:B------:R-:W-:Y:S02]  /*0780*/  ULDC.64 UR4, c[0x0][0x5a0] ;  /* 0x0001680000047ab9 */ /* 0x000fe40000000a00 */
[----:B------:R-:W-:-:S04]  /*0790*/  ISETP.NE.U32.AND P0, PT, RZ, UR4, PT ;  /* 0x00000004ff007c0c */ /* 0x000fc8000bf05070 */
[----:B------:R-:W-:-:S13]  /*07a0*/  ISETP.NE.AND.EX P0, PT, RZ, UR5, PT, P0 ;  /* 0x00000005ff007c0c */ /* 0x000fda000bf05300 */
[----:B------:R-:W-:Y:S05]  /*07b0*/  @!P0 BRA `(.L_x_6) ;  /* 0x00000000001c8947 */ /* 0x000fea0003800000 */
[----:B-1----:R-:W1:Y:S02]  /*07c0*/  LDC.64 R2, c[0x0][0x5a0] ;  /* 0x00016800ff027b82 */ /* 0x002e640000000a00 */
[----:B-1----:R-:W2:Y:S02]  /*07d0*/  LDG.E.64 R2, desc[UR36][R2.64] ;  /* 0x0000002402027981 */ /* 0x002ea4000c1e1b00 */
[----:B--2---:R-:W-:-:S04]  /*07e0*/  ISETP.NE.U32.AND P0, PT, R2, RZ, PT ;  /* 0x000000ff0200720c */ /* 0x004fc80003f05070 */
[----:B------:R-:W-:-:S13]  /*07f0*/  ISETP.NE.AND.EX P0, PT, R3, RZ, PT, P0 ;  /* 0x000000ff0300720c */ /* 0x000fda0003f05300 */
[----:B------:R-:W-:Y:S05]  /*0800*/  @!P0 BRA `(.L_x_6) ;  /* 0x0000000000088947 */ /* 0x000fea0003800000 */
[----:B0-----:R2:W5:Y:S01]  /*0810*/  LD.E R89, desc[UR36][R2.64] ;  /* 0x0000002402597980 */ /* 0x001562000c101900 */
[----:B------:R-:W-:Y:S05]  /*0820*/  BRA `(.L_x_7) ;  /* 0x0000000000247947 */ /* 0x000fea0003800000 */
.L_x_6:
[----:B------:R-:W-:Y:S02]  /*0830*/  ULDC.64 UR4, c[0x0][0x590] ;  /* 0x0001640000047ab9 */ /* 0x000fe40000000a00 */
[----:B------:R-:W-:-:S04]  /*0840*/  ISETP.NE.U32.AND P0, PT, RZ, UR4, PT ;  /* 0x00000004ff007c0c */ /* 0x000fc8000bf05070 */
[----:B------:R-:W-:-:S13]  /*0850*/  ISETP.NE.AND.EX P0, PT, RZ, UR5, PT, P0 ;  /* 0x00000005ff007c0c */ /* 0x000fda000bf05300 */
[----:B------:R-:W-:Y:S05]  /*0860*/  @!P0 BRA `(.L_x_8) ;  /* 0x00000000000c8947 */ /* 0x000fea0003800000 */
[----:B-1----:R-:W0:Y:S02]  /*0870*/  LDC.64 R2, c[0x0][0x590] ;  /* 0x00016400ff027b82 */ /* 0x002e240000000a00 */
[----:B0-----:R0:W5:Y:S01]  /*0880*/  LDG.E R89, desc[UR36][R2.64] ;  /* 0x0000002402597981 */ /* 0x001162000c1e1900 */
[----:B------:R-:W-:Y:S05]  /*0890*/  BRA `(.L_x_7) ;  /* 0x0000000000087947 */ /* 0x000fea0003800000 */
.L_x_8:
[----:B------:R-:W-:Y:S02]  /*08a0*/  ULDC UR4, c[0x0][0x584] ;  /* 0x0001610000047ab9 */ /* 0x000fe40000000800 */
[----:B0-----:R-:W-:-:S07]  /*08b0*/  IMAD.U32 R89, RZ, RZ, UR4 ;  /* 0x00000004ff597e24 */ /* 0x001fce000f8e00ff */
.L_x_7:
[----:B------:R-:W3:Y:S01]  /*08c0*/  S2UR UR10, SR_CTAID.Y ;  /* 0x00000000000a79c3 */ /* 0x000ee20000002600 */
[----:B------:R-:W-:Y:S01]  /*08d0*/  ULDC UR5, c[0x0][0x65c] ;  /* 0x0001970000057ab9 */ /* 0x000fe20000000800 */
[----:B------:R-:W-:Y:S01]  /*08e0*/  UISETP.NE.AND UP0, UPT, UR15, 0x2, UPT ;  /* 0x000000020f00788c */ /* 0x000fe2000bf05270 */
[----:B------:R-:W-:Y:S01]  /*08f0*/  IMAD.MOV.U32 R18, RZ, RZ, -0x1 ;  /* 0xffffffffff127424 */ /* 0x000fe200078e00ff */
[----:B------:R-:W-:Y:S01]  /*0900*/  UISETP.NE.AND UP2, UPT, UR5, 0x1, UPT ;  /* 0x000000010500788c */ /* 0x000fe2000bf45270 */
[----:B------:R-:W-:-:S03]  /*0910*/  IMAD.MOV.U32 R19, RZ, RZ, -0x1 ;  /* 0xffffffffff137424 */ /* 0x000fc600078e00ff */
[----:B------:R-:W4:Y:S01]  /*0920*/  S2UR UR4, SR_CTAID.X ;  /* 0x00000000000479c3 */ /* 0x000f220000002500 */
[----:B------:R-:W-:-:S06]  /*0930*/  UP2UR UR45, UPR, URZ, 0x4 ;  /* 0x000000043f2d7883 */ /* 0x000fcc0008000000 */
[----:B------:R-:W-:Y:S01]  /*0940*/  @UP2 ULDC UR12, c[0x0][0x10] ;  /* 0x00000400000c2ab9 */ /* 0x000fe20000000800 */
[----:B------:R-:W-:Y:S01]  /*0950*/  @UP2 UMOV UR7, URZ ;  /* 0x0000003f00072c82 */ /* 0x000fe20008000000 */
[----:B------:R-:W-:Y:S01]  /*0960*/  @UP2 UMOV UR5, URZ ;  /* 0x0000003f00052c82 */ /* 0x000fe20008000000 */
[----:B012---:R-:W0:Y:S01]  /*0970*/  LDC.64 R2, c[0x0][0x650] ;  /* 0x00019400ff027b82 */ /* 0x007e220000000a00 */
[----:B---3--:R-:W-:Y:S02]  /*0980*/  @UP2 UMOV UR9, UR10 ;  /* 0x0000000a00092c82 */ /* 0x008fe40008000000 */
[----:B------:R-:W-:Y:S01]  /*0990*/  @UP2 UMOV UR6, UR9 ;  /* 0x0000000900062c82 */ /* 0x000fe20008000000 */
[----:B------:R-:W-:Y:S01]  /*09a0*/  @!UP2 UMOV UR9, UR10 ;  /* 0x0000000a0009ac82 */ /* 0x000fe20008000000 */
[----:B----4-:R-:W-:-:S03]  /*09b0*/  @UP2 UIMAD.WIDE.U32 UR12, UR4, UR12, UR6 ;  /* 0x0000000c040c22a5 */ /* 0x010fc6000f8e0006 */
[----:B------:R-:W-:Y:S01]  /*09c0*/  @!UP2 ULDC UR6, c[0x0][0xc] ;  /* 0x000003000006aab9 */ /* 0x000fe20000000800 */
[----:B------:R-:W-:Y:S01]  /*09d0*/  ULDC UR10, c[0x0][0xc] ;  /* 0x00000300000a7ab9 */ /* 0x000fe20000000800 */
[----:B------:R-:W-:Y:S01]  /*09e0*/  @UP2 UIADD3 UR14, UR13, UR5, URZ ;  /* 0x000000050d0e2290 */ /* 0x000fe2000fffe03f */
[----:B------:R-:W-:Y:S02]  /*09f0*/  ULDC UR11, c[0x0][0x10] ;  /* 0x00000400000b7ab9 */ /* 0x000fe40000000800 */
[----:B------:R-:W-:Y:S01]  /*0a00*/  UMOV UR5, URZ ;  /* 0x0000003f00057c82 */ /* 0x000fe20008000000 */
[----:B------:R-:W-:Y:S02]  /*0a10*/  UIMAD.WIDE.U32 UR10, UR10, UR11, URZ ;  /* 0x0000000b0a0a72a5 */ /* 0x000fe4000f8e003f */
[----:B------:R-:W-:Y:S01]  /*0a20*/  @!UP2 UIMAD.WIDE.U32 UR6, UR6, UR9, UR4 ;  /* 0x000000090606a2a5 */ /* 0x000fe2000f8e0004 */
[----:B------:R-:W-:Y:S02]  /*0a30*/  ULDC UR13, c[0x0][0x14] ;  /* 0x00000500000d7ab9 */ /* 0x000fe40000000800 */
[----:B------:R-:W-:-:S02]  /*0a40*/  UIMAD.WIDE.U32 UR54, UR10, UR13, URZ ;  /* 0x0000000d0a3672a5 */ /* 0x000fc4000f8e003f */
[----:B------:R-:W-:Y:S02]  /*0a50*/  UIMAD UR10, UR11, UR13, URZ ;  /* 0x0000000d0b0a72a4 */ /* 0x000fe4000f8e023f */
[----:B------:R-:W-:Y:S01]  /*0a60*/  @!UP2 UMOV UR12, UR6 ;  /* 0x00000006000cac82 */ /* 0x000fe20008000000 */
[----:B------:R-:W-:Y:S01]  /*0a70*/  @!UP2 UMOV UR14, UR7 ;  /* 0x00000007000eac82 */ /* 0x000fe20008000000 */
[----:B------:R-:W-:Y:S02]  /*0a80*/  UIADD3 UR16, UR55, UR10, URZ ;  /* 0x0000000a37107290 */ /* 0x000fe4000fffe03f */
[----:B------:R-:W-:-:S04]  /*0a90*/  UIADD3 UR6, UP1, UR12, UR54, URZ ;  /* 0x000000360c067290 */ /* 0x000fc8000ff3e03f */
[----:B------:R-:W-:Y:S02]  /*0aa0*/  UIADD3.X UR7, UR14, UR16, URZ, UP1, !UPT ;  /* 0x000000100e077290 */ /* 0x000fe40008ffe43f */
[----:B------:R-:W-:Y:S01]  /*0ab0*/  IMAD.U32 R22, RZ, RZ, UR16 ;  /* 0x00000010ff167e24 */ /* 0x000fe2000f8e00ff */
[----:B------:R-:W-:Y:S02]  /*0ac0*/  USEL UR6, UR6, UR12, !UP0 ;  /* 0x0000000c06067287 */ /* 0x000fe4000c000000 */
[----:B------:R-:W-:-:S04]  /*0ad0*/  USEL UR7, UR7, UR14, !UP0 ;  /* 0x0000000e07077287 */ /* 0x000fc8000c000000 */
[----:B0-----:R-:W-:Y:S01]  /*0ae0*/  ISETP.LE.U32.AND P0, PT, R2, UR6, PT ;  /* 0x0000000602007c0c */ /* 0x001fe2000bf03070 */
[----:B------:R-:W-:Y:S02]  /*0af0*/  IMAD.U32 R16, RZ, RZ, UR6 ;  /* 0x00000006ff107e24 */ /* 0x000fe4000f8e00ff */
[----:B------:R-:W-:Y:S02]  /*0b00*/  IMAD.U32 R2, RZ, RZ, UR7 ;  /* 0x00000007ff027e24 */ /* 0x000fe4000f8e00ff */
[----:B------:R-:W-:-:S03]  /*0b10*/  IMAD.U32 R17, RZ, RZ, UR7 ;  /* 0x00000007ff117e24 */ /* 0x000fc6000f8e00ff */
[----:B------:R-:W-:Y:S01]  /*0b20*/  ISETP.GE.U32.AND.EX P0, PT, R2, R3, PT, P0 ;  /* 0x000000030200720c */ /* 0x000fe20003f06100 */
[----:B------:R-:W-:Y:S01]  /*0b30*/  IMAD.MOV.U32 R2, RZ, RZ, -0x1 ;  /* 0xffffffffff027424 */ /* 0x000fe200078e00ff */
[----:B------:R-:W-:-:S11]  /*0b40*/  PRMT R3, RZ, 0x7610, R3 ;  /* 0x00007610ff037816 */ /* 0x000fd60000000003 */
[----:B------:R-:W-:Y:S05]  /*0b50*/  @P0 BRA `(.L_x_9) ;  /* 0x00000004008c0947 */ /* 0x000fea0003800000 */
[----:B------:R-:W-:Y:S01]  /*0b60*/  I2FP.F32.U32 R2, UR4 ;  /* 0x0000000400027c45 */ /* 0x000fe20008201000 */
[----:B------:R-:W-:Y:S01]  /*0b70*/  ULDC.64 UR16, c[0x0][0x628] ;  /* 0x00018a0000107ab9 */ /* 0x000fe20000000a00 */
[----:B------:R-:W-:Y:S01]  /*0b80*/  ULDC UR6, c[0x0][0x150] ;  /* 0x0000540000067ab9 */ /* 0x000fe20000000800 */
[----:B------:R-:W-:Y:S01]  /*0b90*/  ISETP.NE.U32.AND P0, PT, RZ, UR16, PT ;  /* 0x00000010ff007c0c */ /* 0x000fe2000bf05070 */
[----:B------:R-:W-:Y:S01]  /*0ba0*/  ULDC UR15, c[0x0][0x630] ;  /* 0x00018c00000f7ab9 */ /* 0x000fe20000000800 */
[----:B------:R-:W-:Y:S01]  /*0bb0*/  FMUL R2, R2, UR6 ;  /* 0x0000000602027c20 */ /* 0x000fe20008400000 */
[----:B------:R-:W-:Y:S01]  /*0bc0*/  R2UR UR19, R16 ;  /* 0x00000000101372ca */ /* 0x000fe200000e0000 */
[----:B------:R-:W-:Y:S01]  /*0bd0*/  ULDC UR21, c[0x0][0x154] ;  /* 0x0000550000157ab9 */ /* 0x000fe20000000800 */
[----:B------:R-:W-:Y:S01]  /*0be0*/  ISETP.NE.AND.EX P0, PT, RZ, UR17, PT, P0 ;  /* 0x00000011ff007c0c */ /* 0x000fe2000bf05300 */
[----:B------:R0:W1:Y:S01]  /*0bf0*/  F2I.U32.TRUNC.NTZ R3, R2 ;  /* 0x0000000200037305 */ /* 0x000062000020f000 */
[----:B------:R-:W-:-:S02]  /*0c00*/  R2UR UR20, R17 ;  /* 0x00000000111472ca */ /* 0x000fc400000e0000 */
[----:B------:R-:W-:Y:S02]  /*0c10*/  R2UR UR6, R16 ;  /* 0x00000000100672ca */ /* 0x000fe400000e0000 */
[----:B------:R-:W-:-:S07]  /*0c20*/  R2UR UR7, R17 ;  /* 0x00000000110772ca */ /* 0x000fce00000e0000 */
[----:B0-----:R-:W-:Y:S08]  /*0c30*/  @!P0 BRA `(.L_x_10) ;  /* 0x0000000000308947 */ /* 0x001ff00003800000 */
[----:B------:R-:W-:Y:S01]  /*0c40*/  R2UR UR6, R16 ;  /* 0x00000000100672ca */ /* 0x000fe200000e0000 */
[----:B------:R-:W-:Y:S01]  /*0c50*/  ULDC UR12, c[0x0][0x634] ;  /* 0x00018d00000c7ab9 */ /* 0x000fe20000000800 */
[----:B------:R-:W-:-:S11]  /*0c60*/  R2UR UR14, R17 ;  /* 0x00000000110e72ca */ /* 0x000fd600000e0000 */
[----:B------:R-:W-:-:S04]  /*0c70*/  UIADD3 UR12, UP1, UR6, UR12, URZ ;  /* 0x0000000c060c7290 */ /* 0x000fc8000ff3e03f */
[----:B------:R-:W-:-:S04]  /*0c80*/  UIADD3.X UR14, URZ, UR14, URZ, UP1, !UPT ;  /* 0x0000000e3f0e7290 */ /* 0x000fc80008ffe43f */
[----:B------:R-:W-:-:S04]  /*0c90*/  UIMAD.WIDE.U32 UR6, UR14, UR16, URZ ;  /* 0x000000100e0672a5 */ /* 0x000fc8000f8e003f */
[----:B------:R-:W-:Y:S02]  /*0ca0*/  UIMAD.WIDE.U32 UR10, UP1, UR12, UR17, UR6 ;  /* 0x000000110c0a72a5 */ /* 0x000fe4000f820006 */
[----:B------:R-:W-:Y:S02]  /*0cb0*/  UIMAD.WIDE.U32 UR6, UR12, UR16, URZ ;  /* 0x000000100c0672a5 */ /* 0x000fe4000f8e003f */
[----:B------:R-:W-:Y:S02]  /*0cc0*/  UIADD3.X UR13, URZ, URZ, URZ, UP1, !UPT ;  /* 0x0000003f3f0d7290 */ /* 0x000fe40008ffe43f */
[----:B------:R-:W-:Y:S01]  /*0cd0*/  UIADD3 URZ, UP1, UR7, UR10, URZ ;  /* 0x0000000a073f7290 */ /* 0x000fe2000ff3e03f */
[----:B------:R-:W-:-:S03]  /*0ce0*/  UMOV UR12, UR11 ;  /* 0x0000000b000c7c82 */ /* 0x000fc60008000000 */
[----:B------:R-:W-:-:S12]  /*0cf0*/  UIMAD.WIDE.U32.X UR6, UR14, UR17, UR12, UP1 ;  /* 0x000000110e0672a5 */ /* 0x000fd800088e040c */
.L_x_10:
[----:B------:R-:W-:Y:S01]  /*0d00*/  USHF.R.U64 UR5, UR6, UR15, UR7 ;  /* 0x0000000f06057299 */ /* 0x000fe20008001207 */
[----:B------:R-:W-:Y:S01]  /*0d10*/  I2FP.F32.U32 R2, UR9 ;  /* 0x0000000900027c45 */ /* 0x000fe20008201000 */
[----:B------:R-:W-:Y:S01]  /*0d20*/  USHF.R.U32.HI UR6, URZ, UR15, UR7 ;  /* 0x0000000f3f067299 */ /* 0x000fe20008011607 */
[----:B-1----:R-:W-:Y:S01]  /*0d30*/  R2UR UR14, R3 ;  /* 0x00000000030e72ca */ /* 0x002fe200000e0000 */
[----:B------:R-:W-:Y:S02]  /*0d40*/  UIADD3 UR17, UP1, URZ, -UR5, URZ ;  /* 0x800000053f117290 */ /* 0x000fe4000ff3e03f */
[----:B------:R-:W-:Y:S01]  /*0d50*/  FMUL R2, R2, UR21 ;  /* 0x0000001502027c20 */ /* 0x000fe20008400000 */
[----:B------:R-:W-:Y:S01]  /*0d60*/  ULDC.64 UR10, c[0x0][0x620] ;  /* 0x00018800000a7ab9 */ /* 0x000fe20000000a00 */
[----:B------:R-:W-:Y:S01]  /*0d70*/  UIADD3.X UR6, URZ, ~UR6, URZ, UP1, !UPT ;  /* 0x800000063f067290 */ /* 0x000fe20008ffe43f */
[----:B------:R-:W-:Y:S01]  /*0d80*/  UMOV UR12, UR19 ;  /* 0x00000013000c7c82 */ /* 0x000fe20008000000 */
[----:B------:R-:W-:-:S02]  /*0d90*/  UMOV UR13, UR20 ;  /* 0x00000014000d7c82 */ /* 0x000fc40008000000 */
[----:B------:R-:W-:Y:S01]  /*0da0*/  UIMAD UR6, UR6, UR10, URZ ;  /* 0x0000000a060672a4 */ /* 0x000fe2000f8e023f */
[----:B------:R-:W0:Y:S01]  /*0db0*/  F2I.U32.TRUNC.NTZ R2, R2 ;  /* 0x0000000200027305 */ /* 0x000e22000020f000 */
[----:B------:R-:W-:Y:S02]  /*0dc0*/  UIMAD.WIDE.U32 UR12, UR17, UR10, UR12 ;  /* 0x0000000a110c72a5 */ /* 0x000fe4000f8e000c */
[----:B------:R-:W-:Y:S01]  /*0dd0*/  UIMAD UR17, UR17, UR11, UR6 ;  /* 0x0000000b111172a4 */ /* 0x000fe2000f8e0206 */
[----:B------:R-:W-:Y:S01]  /*0de0*/  ULDC UR24, c[0x0][0x658] ;  /* 0x0001960000187ab9 */ /* 0x000fe20000000800 */
[----:B------:R-:W-:Y:S02]  /*0df0*/  UMOV UR22, 0xffffffff ;  /* 0xffffffff00167882 */ /* 0x000fe40000000000 */
[----:B------:R-:W-:Y:S01]  /*0e00*/  UIADD3 UR17, UR13, UR17, URZ ;  /* 0x000000110d117290 */ /* 0x000fe2000fffe03f */
[----:B------:R-:W-:Y:S01]  /*0e10*/  ULDC UR19, c[0x0][0x618] ;  /* 0x0001860000137ab9 */ /* 0x000fe20000000800 */
[----:B------:R-:W-:Y:S01]  /*0e20*/  ULDC.64 UR6, c[0x0][0x640] ;  /* 0x0001900000067ab9 */ /* 0x000fe20000000a00 */
[----:B------:R-:W-:Y:S01]  /*0e30*/  USHF.L.U32 UR13, UR22, UR24, URZ ;  /* 0x00000018160d7299 */ /* 0x000fe2000800063f */
[----:B------:R-:W-:Y:S01]  /*0e40*/  ISETP.NE.U32.AND P0, PT, RZ, UR6, PT ;  /* 0x00000006ff007c0c */ /* 0x000fe2000bf05070 */
[----:B------:R-:W-:-:S02]  /*0e50*/  USHF.R.U64 UR22, UR12, UR19, UR17 ;  /* 0x000000130c167299 */ /* 0x000fc40008001211 */
[----:B------:R-:W-:Y:S01]  /*0e60*/  USHF.R.U32.HI UR12, URZ, UR19, UR17 ;  /* 0x000000133f0c7299 */ /* 0x000fe20008011611 */
[----:B0-----:R-:W-:Y:S01]  /*0e70*/  R2UR UR16, R2 ;  /* 0x00000000021072ca */ /* 0x001fe200000e0000 */
[----:B------:R-:W-:Y:S01]  /*0e80*/  ULDC UR21, c[0x0][0x608] ;  /* 0x0001820000157ab9 */ /* 0x000fe20000000800 */
[----:B------:R-:W-:Y:S01]  /*0e90*/  ISETP.NE.AND.EX P0, PT, RZ, UR7, PT, P0 ;  /* 0x00000007ff007c0c */ /* 0x000fe2000bf05300 */
[----:B------:R-:W-:Y:S02]  /*0ea0*/  USHF.R.U64 UR26, UR22, UR21, UR12 ;  /* 0x00000015161a7299 */ /* 0x000fe4000800120c */
[----:B------:R-:W-:Y:S01]  /*0eb0*/  USHF.R.U32.HI UR12, URZ, UR21, UR12 ;  /* 0x000000153f0c7299 */ /* 0x000fe2000801160c */
[----:B------:R-:W-:Y:S01]  /*0ec0*/  UMOV UR20, 0x1 ;  /* 0x0000000100147882 */ /* 0x000fe20000000000 */
[----:B------:R-:W-:Y:S02]  /*0ed0*/  UIADD3 UR14, -UR14, URZ, URZ ;  /* 0x0000003f0e0e7290 */ /* 0x000fe4000fffe13f */
[----:B------:R-:W-:-:S02]  /*0ee0*/  USHF.R.U64 UR27, UR26, UR24, UR12 ;  /* 0x000000181a1b7299 */ /* 0x000fc4000800120c */
[----:B------:R-:W-:Y:S01]  /*0ef0*/  USHF.L.U32 UR19, UR20, UR24, URZ ;  /* 0x0000001814137299 */ /* 0x000fe2000800063f */
[----:B------:R-:W-:Y:S01]  /*0f00*/  ULDC UR15, c[0x0][0x144] ;  /* 0x00005100000f7ab9 */ /* 0x000fe20000000800 */
[----:B------:R-:W-:Y:S01]  /*0f10*/  ULDC UR10, c[0x0][0x600] ;  /* 0x00018000000a7ab9 */ /* 0x000fe20000000800 */
[----:B------:R-:W-:Y:S02]  /*0f20*/  ULOP3.LUT UR20, URZ, UR13, URZ, 0x33, !UPT ;  /* 0x0000000d3f147292 */ /* 0x000fe4000f8e333f */
[----:B------:R-:W-:Y:S02]  /*0f30*/  USHF.R.U32.HI UR13, URZ, UR24, UR12 ;  /* 0x000000183f0d7299 */ /* 0x000fe4000801160c */
[----:B------:R-:W-:Y:S02]  /*0f40*/  UIADD3 UR11, UR10, -0x1, URZ ;  /* 0xffffffff0a0b7890 */ /* 0x000fe4000fffe03f */
[----:B------:R-:W-:Y:S02]  /*0f50*/  UIADD3 UR23, -UR16, URZ, URZ ;  /* 0x0000003f10177290 */ /* 0x000fe4000fffe13f */
[----:B------:R-:W-:Y:S01]  /*0f60*/  UIMAD UR4, UR15, UR14, UR4 ;  /* 0x0000000e0f0472a4 */ /* 0x000fe2000f8e0204 */
[----:B------:R-:W-:Y:S01]  /*0f70*/  ULDC UR28, c[0x0][0x148] ;  /* 0x00005200001c7ab9 */ /* 0x000fe20000000800 */
[----:B------:R-:W-:Y:S01]  /*0f80*/  ULDC UR24, c[0x0][0x648] ;  /* 0x0001920000187ab9 */ /* 0x000fe20000000800 */
[----:B------:R-:W-:Y:S01]  /*0f90*/  ULDC UR25, c[0x0][0x638] ;  /* 0x00018e0000197ab9 */ /* 0x000fe20000000800 */
[----:B------:R-:W-:Y:S01]  /*0fa0*/  UMOV UR12, UR27 ;  /* 0x0000001b000c7c82 */ /* 0x000fe20008000000 */
[----:B------:R-:W-:Y:S07]  /*0fb0*/  @!P0 BRA `(.L_x_11) ;  /* 0x0000000000308947 */ /* 0x000fee0003800000 */
[----:B------:R-:W-:Y:S02]  /*0fc0*/  ULDC UR16, c[0x0][0x64c] ;  /* 0x0001930000107ab9 */ /* 0x000fe40000000800 */
        /* <DEDUP_REMOVED lines=8> */
[----:B------:R-:W-:-:S07]  /*1050*/  UIMAD.WIDE.U32.X UR6, UR21, UR7, UR16, UP1 ;  /* 0x00000007150672a5 */ /* 0x000fce00088e0410 */
[----:B------:R-:W-:Y:S01]  /*1060*/  UMOV UR12, UR6 ;  /* 0x00000006000c7c82 */ /* 0x000fe20008000000 */
[----:B------:R-:W-:-:S05]  /*1070*/  UMOV UR13, UR7 ;  /* 0x00000007000d7c82 */ /* 0x000fca0008000000 */
.L_x_11:
[----:B------:R-:W-:Y:S01]  /*1080*/  UISETP.NE.AND UP1, UPT, UR45, URZ, UPT ;  /* 0x0000003f2d00728c */ /* 0x000fe2000bf25270 */
[----:B------:R-:W-:Y:S01]  /*1090*/  IMAD.MOV.U32 R3, RZ, RZ, 0x1 ;  /* 0x00000001ff037424 */ /* 0x000fe200078e00ff */
[----:B------:R-:W-:Y:S01]  /*10a0*/  USHF.R.U64 UR6, UR12, UR24, UR13 ;  /* 0x000000180c067299 */ /* 0x000fe2000800120d */
[----:B------:R-:W-:Y:S01]  /*10b0*/  IMAD.U32 R19, RZ, RZ, UR5 ;  /* 0x00000005ff137e24 */ /* 0x000fe2000f8e00ff */
[----:B------:R-:W-:Y:S02]  /*10c0*/  ULOP3.LUT UR20, UR26, UR20, URZ, 0xc0, !UPT ;  /* 0x000000141a147292 */ /* 0x000fe4000f8ec03f */
[----:B------:R-:W-:Y:S02]  /*10d0*/  UIADD3 UR7, -UR6, URZ, URZ ;  /* 0x0000003f06077290 */ /* 0x000fe4000fffe13f */
[----:B------:R-:W-:Y:S02]  /*10e0*/  UIMAD UR19, UR19, UR6, UR20 ;  /* 0x00000006131372a4 */ /* 0x000fe4000f8e0214 */
[----:B------:R-:W-:-:S02]  /*10f0*/  ULOP3.LUT UR11, UR22, UR11, URZ, 0xc0, !UPT ;  /* 0x0000000b160b7292 */ /* 0x000fc4000f8ec03f */
[----:B------:R-:W-:Y:S02]  /*1100*/  @UP1 UIMAD UR4, UR28, UR23, UR9 ;  /* 0x000000171c0412a4 */ /* 0x000fe4000f8e0209 */
[----:B------:R-:W-:-:S03]  /*1110*/  UIMAD UR6, UR7, UR25, UR27 ;  /* 0x00000019070672a4 */ /* 0x000fc6000f8e021b */
[----:B------:R-:W-:Y:S01]  /*1120*/  ULDC UR7, c[0x0][0x610] ;  /* 0x0001840000077ab9 */ /* 0x000fe20000000800 */
[----:B------:R-:W-:Y:S02]  /*1130*/  UIMAD UR6, UR6, UR10, UR11 ;  /* 0x0000000a060672a4 */ /* 0x000fe4000f8e020b */
[----:B------:R-:W-:-:S04]  /*1140*/  UIMAD UR4, UR19, UR7, UR4 ;  /* 0x00000007130472a4 */ /* 0x000fc8000f8e0204 */
[----:B------:R-:W-:Y:S02]  /*1150*/  USEL UR7, UR6, UR4, !UP1 ;  /* 0x0000000406077287 */ /* 0x000fe4000c800000 */
[----:B------:R-:W-:-:S04]  /*1160*/  USEL UR4, UR4, UR6, !UP1 ;  /* 0x0000000604047287 */ /* 0x000fc8000c800000 */
[----:B------:R-:W-:Y:S02]  /*1170*/  IMAD.U32 R2, RZ, RZ, UR7 ;  /* 0x00000007ff027e24 */ /* 0x000fe4000f8e00ff */
[----:B------:R-:W-:-:S07]  /*1180*/  IMAD.U32 R18, RZ, RZ, UR4 ;  /* 0x00000004ff127e24 */ /* 0x000fce000f8e00ff */
.L_x_9:
[----:B------:R-:W-:Y:S02]  /*1190*/  ULDC UR4, c[0x0][0x28c] ;  /* 0x0000a30000047ab9 */ /* 0x000fe40000000800 */
[----:B------:R-:W-:-:S04]  /*11a0*/  UIADD3 UR4, UR4, 0x7f, URZ ;  /* 0x0000007f04047890 */ /* 0x000fc8000fffe03f */
[----:B------:R-:W-:-:S04]  /*11b0*/  USHF.R.S32.HI UR5, URZ, 0x1f, UR4 ;  /* 0x0000001f3f057899 */ /* 0x000fc80008011404 */
[----:B------:R-:W-:-:S04]  /*11c0*/  ULEA.HI UR5, UR5, UR4, URZ, 0x7 ;  /* 0x0000000405057291 */ /* 0x000fc8000f8f383f */
[----:B------:R-:W-:Y:S01]  /*11d0*/  USHF.R.S32.HI UR39, URZ, 0x7, UR5 ;  /* 0x000000073f277899 */ /* 0x000fe20008011405 */
[----:B------:R-:W-:Y:S11]  /*11e0*/  @!P1 BRA `(.L_x_12) ;  /* 0x0000007400989947 */ /* 0x000ff60003800000 */
[----:B------:R-:W-:-:S06]  /*11f0*/  UISETP.GT.U32.AND UP1, UPT, UR18, 0x1, UPT ;  /* 0x000000011200788c */ /* 0x000fcc000bf24070 */
[----:B------:R-:W-:-:S13]  /*1200*/  PLOP3.LUT P0, PT, PT, PT, UP1, 0x80, 0x0 ;  /* 0x000000000000781c */ /* 0x000fda0003f0f018 */
[----:B------:R-:W-:Y:S05]  /*1210*/  @P0 EXIT ;  /* 0x000000000000094d */ /* 0x000fea0003800000 */
.L_x_13:
[----:B------:R-:W-:-:S08]  /*1220*/  NOP ;  /* 0x0000000000007918 */ /* 0x000fd00000000000 */
[----:B------:R-:W0:Y:S02]  /*1230*/  USETMAXREG.TRY_ALLOC.CTAPOOL UP1, 0xe8 ;  /* 0x000000e8000079c8 */ /* 0x000e240008020600 */
[----:B0-----:R-:W-:-:S13]  /*1240*/  PLOP3.LUT P0, PT, PT, PT, UP1, 0x80, 0x0 ;  /* 0x000000000000781c */ /* 0x001fda0003f0f018 */
[----:B------:R-:W-:Y:S05]  /*1250*/  @!P0 BRA `(.L_x_13) ;  /* 0xfffffffc00f08947 */ /* 0x000fea000383ffff */
[----:B------:R-:W-:-:S13]  /*1260*/  LOP3.LUT P0, RZ, R3, 0xff, RZ, 0xc0, !PT ;  /* 0x000000ff03ff7812 */ /* 0x000fda000780c0ff */
[----:B------:R-:W-:Y:S05]  /*1270*/  @!P0 EXIT ;  /* 0x000000000000894d */ /* 0x000fea0003800000 */
[----:B------:R-:W-:Y:S01]  /*1280*/  SHF.R.S32.HI R0, RZ, 0x1f, R23 ;  /* 0x0000001fff007819 */ /* 0x000fe20000011417 */
[----:B------:R-:W0:Y:S01]  /*1290*/  S2UR UR5, SR_CgaCtaId ;  /* 0x00000000000579c3 */ /* 0x000e220000008800 */
[----:B------:R-:W-:Y:S01]  /*12a0*/  R2UR UR4, R22 ;  /* 0x00000000160472ca */ /* 0x000fe200000e0000 */
[----:B------:R-:W-:Y:S01]  /*12b0*/  UMOV UR41, 0x400 ;  /* 0x0000040000297882 */ /* 0x000fe20000000000 */
[CC--:B------:R-:W-:Y:S01]  /*12c0*/  LEA.HI R3, R0.reuse, R23.reuse, RZ, 0x2 ;  /* 0x0000001700037211 */ /* 0x0c0fe200078f10ff */
[----:B------:R-:W-:Y:S01]  /*12d0*/  ULOP3.LUT UR44, UR39, 0x1, URZ, 0xc0, !UPT ;  /* 0x00000001272c7892 */ /* 0x000fe2000f8ec03f */
[----:B------:R-:W-:Y:S01]  /*12e0*/  LEA.HI R0, R0, R23, RZ, 0x5 ;  /* 0x0000001700007211 */ /* 0x000fe200078f28ff */
[----:B------:R-:W-:Y:S01]  /*12f0*/  ULDC.64 UR10, c[0x0][0x288] ;  /* 0x0000a200000a7ab9 */ /* 0x000fe20000000a00 */
[--C-:B------:R-:W-:Y:S01]  /*1300*/  SHF.R.S32.HI R90, RZ, 0x2, R3.reuse ;  /* 0x00000002ff5a7819 */ /* 0x100fe20000011403 */
[----:B------:R-:W1:Y:S01]  /*1310*/  LDC.64 R96, c[0x0][0x5c8] ;  /* 0x00017200ff607b82 */ /* 0x000e620000000a00 */
[----:B------:R-:W-:Y:S01]  /*1320*/  SHF.R.S32.HI R5, RZ, 0x1f, R3 ;  /* 0x0000001fff057819 */ /* 0x000fe20000011403 */
[----:B------:R-:W-:Y:S01]  /*1330*/  ULDC UR43, c[0x0][0x658] ;  /* 0x00019600002b7ab9 */ /* 0x000fe20000000800 */
[----:B------:R-:W-:Y:S01]  /*1340*/  LOP3.LUT R4, R3, 0xfffffffc, RZ, 0xc0, !PT ;  /* 0xfffffffc03047812 */ /* 0x000fe200078ec0ff */
[----:B------:R-:W-:Y:S01]  /*1350*/  UMOV UR6, 0xffffffff ;  /* 0xffffffff00067882 */ /* 0x000fe20000000000 */
[----:B------:R-:W-:Y:S01]  /*1360*/  LEA.HI R5, R5, R90, RZ, 0x3 ;  /* 0x0000005a05057211 */ /* 0x000fe200078f18ff */
[----:B------:R-:W-:Y:S01]  /*1370*/  USHF.L.U64.HI UR49, UR54, 0x1, UR4 ;  /* 0x0000000136317899 */ /* 0x000fe20008010204 */
[----:B------:R-:W-:Y:S01]  /*1380*/  SHF.R.S32.HI R7, RZ, 0x5, R0 ;  /* 0x00000005ff077819 */ /* 0x000fe20000011400 */
[----:B------:R-:W-:Y:S01]  /*1390*/  IMAD.IADD R4, R23, 0x1, -R4 ;  /* 0x0000000117047824 */ /* 0x000fe200078e0a04 */
[----:B------:R-:W-:Y:S01]  /*13a0*/  LOP3.LUT R5, R5, 0xfffffff8, RZ, 0xc0, !PT ;  /* 0xfffffff805057812 */ /* 0x000fe200078ec0ff */
[----:B------:R-:W-:-:S02]  /*13b0*/  USHF.R.U32.HI UR4, URZ, 0x1, UR39 ;  /* 0x000000013f047899 */ /* 0x000fc40008011627 */
[C---:B------:R-:W-:Y:S01]  /*13c0*/  IMAD R0, R7.reuse, 0x100, R4 ;  /* 0x0000010007007824 */ /* 0x040fe200078e0204 */
[----:B------:R-:W-:Y:S01]  /*13d0*/  ULDC UR8, c[0x0][0x284] ;  /* 0x0000a10000087ab9 */ /* 0x000fe20000000800 */
[----:B------:R-:W-:Y:S01]  /*13e0*/  IMAD.IADD R90, R90, 0x1, -R5 ;  /* 0x000000015a5a7824 */ /* 0x000fe200078e0a05 */
[----:B------:R-:W-:Y:S01]  /*13f0*/  ULOP3.LUT UR4, UR4, 0x1, URZ, 0xc0, !UPT ;  /* 0x0000000104047892 */ /* 0x000fe2000f8ec03f */
[----:B------:R-:W-:Y:S01]  /*1400*/  IMAD.SHL.U32 R92, R4, 0x2, RZ ;  /* 0x00000002045c7824 */ /* 0x000fe200078e00ff */
[----:B0-----:R-:W-:Y:S01]  /*1410*/  ULEA UR41, UR5, UR41, 0x18 ;  /* 0x0000002905297291 */ /* 0x001fe2000f8ec03f */
[--C-:B------:R-:W-:Y:S01]  /*1420*/  IMAD R100, R7, -0x10, -R90.reuse ;  /* 0xfffffff007647824 */ /* 0x100fe200078e0a5a */
[--C-:B------:R-:W-:Y:S01]  /*1430*/  SHF.R.S32.HI R3, RZ, 0x1f, R90.reuse ;  /* 0x0000001fff037819 */ /* 0x100fe2000001145a */
[----:B------:R-:W-:Y:S01]  /*1440*/  USEL UR44, UR44, URZ, !UP0 ;  /* 0x0000003f2c2c7287 */ /* 0x000fe2000c000000 */
[----:B------:R-:W-:Y:S01]  /*1450*/  SHF.R.S32.HI R91, RZ, 0x1f, R90 ;  /* 0x0000001fff5b7819 */ /* 0x000fe2000001145a */
[----:B------:R-:W-:Y:S01]  /*1460*/  UIADD3 UR46, UR41, 0x30, URZ ;  /* 0x00000030292e7890 */ /* 0x000fe2000fffe03f */
[----:B------:R-:W-:Y:S01]  /*1470*/  LEA.HI R3, R3, R90, RZ, 0x2 ;  /* 0x0000005a03037211 */ /* 0x000fe200078f10ff */
[----:B------:R-:W-:Y:S01]  /*1480*/  USHF.L.U32 UR6, UR6, UR43, URZ ;  /* 0x0000002b06067299 */ /* 0x000fe2000800063f */
[C---:B-1----:R-:W-:Y:S01]  /*1490*/  SHF.L.U64.HI R95, R96.reuse, 0x3, R97 ;  /* 0x00000003605f7819 */ /* 0x042fe20000010261 */
[----:B------:R-:W-:Y:S01]  /*14a0*/  UISETP.EQ.U32.AND UP0, UPT, UR4, 0x1, !UP0 ;  /* 0x000000010400788c */ /* 0x000fe2000c702070 */
[C---:B------:R-:W-:Y:S01]  /*14b0*/  LOP3.LUT R5, R3.reuse, 0xfffffffc, RZ, 0xc0, !PT ;  /* 0xfffffffc03057812 */ /* 0x040fe200078ec0ff */
[----:B------:R-:W-:Y:S01]  /*14c0*/  IMAD.SHL.U32 R96, R96, 0x8, RZ ;  /* 0x0000000860607824 */ /* 0x000fe200078e00ff */
[C---:B------:R-:W-:Y:S01]  /*14d0*/  LOP3.LUT P0, RZ, R3.reuse, 0x4, RZ, 0xc0, !PT ;  /* 0x0000000403ff7812 */ /* 0x040fe2000780c0ff */
[----:B------:R-:W-:Y:S01]  /*14e0*/  VIADD R100, R100, UR8 ;  /* 0x0000000864647c36 */ /* 0x000fe20008000000 */
[----:B------:R-:W-:Y:S01]  /*14f0*/  LOP3.LUT R94, R3, 0x4, RZ, 0xc0, !PT ;  /* 0x00000004035e7812 */ /* 0x000fe200078ec0ff */
[----:B------:R-:W-:Y:S01]  /*1500*/  IMAD.IADD R5, R90, 0x1, -R5 ;  /* 0x000000015a057824 */ /* 0x000fe200078e0a05 */
[----:B------:R-:W-:Y:S01]  /*1510*/  P2R R103, PR, RZ, 0x1 ;  /* 0x00000001ff677803 */ /* 0x000fe20000000000 */
[----:B------:R-:W-:Y:S01]  /*1520*/  IMAD.U32 R3, RZ, RZ, UR10 ;  /* 0x0000000aff037e24 */ /* 0x000fe2000f8e00ff */
[----:B------:R-:W-:Y:S01]  /*1530*/  SHF.R.S32.HI R93, RZ, 0x1f, R92 ;  /* 0x0000001fff5d7819 */ /* 0x000fe2000001145c */
[----:B------:R-:W-:Y:S01]  /*1540*/  IMAD.U32 R5, R0, 0x8, R5 ;  /* 0x0000000800057824 */ /* 0x000fe200078e0005 */
[----:B------:R-:W-:Y:S01]  /*1550*/  ULDC UR51, c[0x0][0x600] ;  /* 0x0001800000337ab9 */ /* 0x000fe20000000800 */
[C---:B------:R-:W-:Y:S01]  /*1560*/  VIADD R0, R98.reuse, 0xffffffff ;  /* 0xffffffff62007836 */ /* 0x040fe20000000000 */
[----:B------:R-:W-:Y:S01]  /*1570*/  LEA R98, R98, UR46, 0x3 ;  /* 0x0000002e62627c11 */ /* 0x000fe2000f8e18ff */
[----:B------:R-:W-:Y:S01]  /*1580*/  IMAD.WIDE R90, R7, 0x10, R90 ;  /* 0x00000010075a7825 */ /* 0x000fe200078e025a */
[----:B------:R-:W-:Y:S01]  /*1590*/  UMOV UR7, 0x1 ;  /* 0x0000000100077882 */ /* 0x000fe20000000000 */
[----:B------:R-:W-:Y:S01]  /*15a0*/  ULOP3.LUT UR50, UR38, 0x1, URZ, 0xfc, !UPT ;  /* 0x0000000126327892 */ /* 0x000fe2000f8efc3f */
[C---:B------:R-:W-:Y:S01]  /*15b0*/  ISETP.NE.AND P0, PT, R0.reuse, RZ, PT ;  /* 0x000000ff0000720c */ /* 0x040fe20003f05270 */
[----:B------:R-:W-:Y:S01]  /*15c0*/  IMAD.SHL.U32 R0, R0, 0x8, RZ ;  /* 0x0000000800007824 */ /* 0x000fe200078e00ff */
[----:B------:R-:W-:Y:S01]  /*15d0*/  UIADD3 UR40, UR39, -0x1, URZ ;  /* 0xffffffff27287890 */ /* 0x000fe2000fffe03f */
[----:B------:R-:W-:Y:S01]  /*15e0*/  IMAD.IADD R94, R94, 0x1, R5 ;  /* 0x000000015e5e7824 */ /* 0x000fe200078e0205 */
[----:B------:R-:W-:Y:S01]  /*15f0*/  SEL R101, RZ, 0x1, P0 ;  /* 0x00000001ff657807 */ /* 0x000fe20000000000 */
[----:B------:R-:W-:Y:S01]  /*1600*/  IMAD R97, R4, -0x2, R3 ;  /* 0xfffffffe04617824 */ /* 0x000fe200078e0203 */
[----:B------:R-:W-:Y:S01]  /*1610*/  LOP3.LUT R0, R0, 0x8, RZ, 0xc0, !PT ;  /* 0x0000000800007812 */ /* 0x000fe200078ec0ff */
[----:B------:R-:W-:-:S02]  /*1620*/  UIADD3 UR42, UR11, 0xfe, URZ ;  /* 0x000000fe0b2a7890 */ /* 0x000fc4000fffe03f */
[----:B------:R-:W-:Y:S01]  /*1630*/  UIADD3 UR51, UR51, -0x1, URZ ;  /* 0xffffffff33337890 */ /* 0x000fe2000fffe03f */
[C---:B------:R-:W-:Y:S01]  /*1640*/  LOP3.LUT R102, R0.reuse, 0x8, RZ, 0x3c, !PT ;  /* 0x0000000800667812 */ /* 0x040fe200078e3cff */
[----:B------:R-:W-:Y:S01]  /*1650*/  USHF.L.U32 UR43, UR7, UR43, URZ ;  /* 0x0000002b072b7299 */ /* 0x000fe2000800063f */
[----:B------:R-:W-:Y:S01]  /*1660*/  LOP3.LUT R99, R0, 0x18, RZ, 0x3c, !PT ;  /* 0x0000001800637812 */ /* 0x000fe200078e3cff */
[----:B------:R-:W-:Y:S02]  /*1670*/  ULOP3.LUT UR48, URZ, UR6, URZ, 0x33, !UPT ;  /* 0x000000063f307292 */ /* 0x000fe4000f8e333f */
[----:B------:R-:W-:-:S12]  /*1680*/  USEL UR47, URZ, 0x1, !UP0 ;  /* 0x000000013f2f7887 */ /* 0x000fd8000c000000 */
.L_x_172:
[----:B------:R-:W-:-:S04]  /*1690*/  SHF.L.U32 R3, R101, 0x1f, RZ ;  /* 0x0000001f65037819 */ /* 0x000fc800000006ff */
[----:B------:R-:W0:Y:S02]  /*16a0*/  SYNCS.PHASECHK.TRANS64.TRYWAIT P0, [R98+URZ+-0x8], R3 ;  /* 0xfffff803620075a7 */ /* 0x000e24000800017f */
[----:B012345:R-:W-:Y:S05]  /*16b0*/  @!P0 BRA `(.L_x_14) ;  /* 0x0000008400dc8947 */ /* 0x03ffea0003800000 */
.L_x_194:
[----:B------:R-:W-:-:S04]  /*16c0*/  UIADD3 UR4, UR41, 0x800, URZ ;  /* 0x0000080029047890 */ /* 0x000fc8000fffe03f */
[----:B------:R-:W-:-:S06]  /*16d0*/  ULOP3.LUT UP0, URZ, UR4, 0x9f, URZ, 0xc0, !UPT ;  /* 0x0000009f043f7892 */ /* 0x000fcc000f80c03f */
[----:B------:R-:W-:-:S13]  /*16e0*/  PLOP3.LUT P0, PT, PT, PT, UP0, 0x80, 0x0 ;  /* 0x000000000000781c */ /* 0x000fda0003f0f008 */
[----:B------:R-:W-:Y:S05]  /*16f0*/  @!P0 BRA `(.L_x_15) ;  /* 0x0000000000408947 */ /* 0x000fea0003800000 */
[----:B------:R-:W-:Y:S01]  /*1700*/  MOV R0, 0x0 ;  /* 0x0000000000007802 */ /* 0x000fe20000000f00 */
[----:B------:R-:W-:Y:S01]  /*1710*/  ULDC.64 UR4, c[0x4][0x70] ;  /* 0x01001c0000047ab9 */ /* 0x000fe20000000a00 */
[----:B------:R-:W-:Y:S01]  /*1720*/  ULDC.64 UR6, c[0x4][0x8] ;  /* 0x0100020000067ab9 */ /* 0x000fe20000000a00 */
[----:B------:R-:W-:Y:S01]  /*1730*/  IMAD.U32 R4, RZ, RZ, UR4 ;  /* 0x00000004ff047e24 */ /* 0x000fe2000f8e00ff */
[----:B------:R1:W2:Y:S01]  /*1740*/  LDC.64 R14, c[0x4][R0] ;  /* 0x01000000000e7b82 */ /* 0x0002a20000000a00 */
[----:B------:R-:W-:Y:S01]  /*1750*/  IMAD.U32 R5, RZ, RZ, UR5 ;  /* 0x00000005ff057e24 */ /* 0x000fe2000f8e00ff */
[----:B------:R-:W-:Y:S01]  /*1760*/  ULDC.64 UR4, c[0x4][0x78] ;  /* 0x01001e0000047ab9 */ /* 0x000fe20000000a00 */
[----:B------:R-:W-:Y:S02]  /*1770*/  IMAD.U32 R10, RZ, RZ, UR6 ;  /* 0x00000006ff0a7e24 */ /* 0x000fe4000f8e00ff */
[----:B------:R-:W-:Y:S02]  /*1780*/  IMAD.U32 R6, RZ, RZ, UR4 ;  /* 0x00000004ff067e24 */ /* 0x000fe4000f8e00ff */
[----:B------:R-:W-:-:S02]  /*1790*/  IMAD.U32 R7, RZ, RZ, UR5 ;  /* 0x00000005ff077e24 */ /* 0x000fc4000f8e00ff */
[----:B------:R-:W-:Y:S02]  /*17a0*/  IMAD.U32 R11, RZ, RZ, UR7 ;  /* 0x00000007ff0b7e24 */ /* 0x000fe4000f8e00ff */
[----:B------:R-:W-:Y:S02]  /*17b0*/  IMAD.MOV.U32 R8, RZ, RZ, 0x70 ;  /* 0x00000070ff087424 */ /* 0x000fe400078e00ff */
[----:B------:R-:W-:Y:S02]  /*17c0*/  IMAD.MOV.U32 R12, RZ, RZ, 0x1 ;  /* 0x00000001ff0c7424 */ /* 0x000fe400078e00ff */
[----:B-1----:R-:W-:-:S07]  /*17d0*/  IMAD.MOV.U32 R13, RZ, RZ, RZ ;  /* 0x000000ffff0d7224 */ /* 0x002fce00078e00ff */
[----:B------:R-:W-:-:S07]  /*17e0*/  LEPC R20, `(.L_x_15) ;  /* 0x000000001014794e */ /* 0x000fce0000000000 */
[----:B0-2--5:R-:W-:Y:S05]  /*17f0*/  CALL.ABS.NOINC R14 ;  /* 0x000000000e007343 */ /* 0x025fea0003c00000 */
.L_x_15:
[----:B------:R-:W-:-:S04]  /*1800*/  IMAD.U32 R24, RZ, RZ, UR41 ;  /* 0x00000029ff187e24 */ /* 0x000fc8000f8e00ff */
[----:B------:R-:W-:-:S05]  /*1810*/  VIADD R24, R24, 0x10800 ;  /* 0x0001080018187836 */ /* 0x000fca0000000000 */
[----:B------:R-:W-:-:S13]  /*1820*/  LOP3.LUT P0, RZ, R24, 0x3ff, RZ, 0xc0, !PT ;  /* 0x000003ff18ff7812 */ /* 0x000fda000780c0ff */
        /* <DEDUP_REMOVED lines=17> */
.L_x_17:
[----:B------:R0:W1:Y:S01]  /*1940*/  LDC.64 R14, c[0x4][R23] ;  /* 0x01000000170e7b82 */ /* 0x0000620000000a00 */
[----:B------:R-:W-:Y:S01]  /*1950*/  ULDC.64 UR4, c[0x4][0x70] ;  /* 0x01001c0000047ab9 */ /* 0x000fe20000000a00 */
[----:B------:R-:W-:Y:S01]  /*1960*/  ULDC.64 UR6, c[0x4][0x10] ;  /* 0x0100040000067ab9 */ /* 0x000fe20000000a00 */
[----:B------:R-:W-:Y:S02]  /*1970*/  IMAD.U32 R4, RZ, RZ, UR4 ;  /* 0x00000004ff047e24 */ /* 0x000fe4000f8e00ff */
        /* <DEDUP_REMOVED lines=8> */
[----:B0-----:R-:W-:-:S07]  /*1a00*/  IMAD.MOV.U32 R13, RZ, RZ, RZ ;  /* 0x000000ffff0d7224 */ /* 0x001fce00078e00ff */
[----:B------:R-:W-:-:S07]  /*1a10*/  LEPC R20, `(.L_x_16) ;  /* 0x000000001014794e */ /* 0x000fce0000000000 */
[----:B-1----:R-:W-:Y:S05]  /*1a20*/  CALL.ABS.NOINC R14 ;  /* 0x000000000e007343 */ /* 0x002fea0003c00000 */
.L_x_16:
[----:B------:R-:W-:Y:S01]  /*1a30*/  IMAD.U32 R0, RZ, RZ, UR50 ;  /* 0x00000032ff007e24 */ /* 0x000fe2000f8e00ff */
[----:B------:R-:W-:-:S04]  /*1a40*/  UMOV UR4, 0xffffffff ;  /* 0xffffffff00047882 */ /* 0x000fc80000000000 */
[----:B------:R-:W-:Y:S01]  /*1a50*/  ISETP.NE.AND P0, PT, R0, 0x3, PT ;  /* 0x000000030000780c */ /* 0x000fe20003f05270 */
[----:B------:R-:W-:-:S12]  /*1a60*/  BRA.DIV UR4, `(.L_x_18) ;  /* 0x0000008604047947 */ /* 0x000fd8000b800000 */
.L_x_196:
[----:B------:R-:W-:Y:S05]  /*1a70*/  @!P0 BRA `(.L_x_19) ;  /* 0x0000000000048947 */ /* 0x000fea0003800000 */
[----:B------:R-:W-:Y:S01]  /*1a80*/  BPT.TRAP 0x1 ;  /* 0x000000040000795c */ /* 0x000fe20000300000 */
.L_x_19:
[----:B0-----:R-:W-:Y:S02]  /*1a90*/  IMAD.U32 R3, RZ, RZ, UR44 ;  /* 0x0000002cff037e24 */ /* 0x001fe4000f8e00ff */
[----:B------:R-:W-:-:S03]  /*1aa0*/  IMAD.U32 R0, RZ, RZ, UR47 ;  /* 0x0000002fff007e24 */ /* 0x000fc6000f8e00ff */
[----:B------:R-:W-:Y:S02]  /*1ab0*/  LEA R3, R3, UR41, 0x3 ;  /* 0x0000002903037c11 */ /* 0x000fe4000f8e18ff */
[----:B------:R-:W-:-:S04]  /*1ac0*/  SHF.L.U32 R0, R0, 0x1f, RZ ;  /* 0x0000001f00007819 */ /* 0x000fc800000006ff */
[----:B------:R0:W1:Y:S01]  /*1ad0*/  SYNCS.PHASECHK.TRANS64.TRYWAIT P1, [R3+URZ], R0 ;  /* 0x00000000030075a7 */ /* 0x000062000802017f */
[----:B------:R-:W-:Y:S05]  /*1ae0*/  @!P0 BRA `(.L_x_20) ;  /* 0x0000000000048947 */ /* 0x000fea0003800000 */
[----:B------:R-:W-:Y:S01]  /*1af0*/  BPT.TRAP 0x1 ;  /* 0x000000040000795c */ /* 0x000fe20000300000 */
.L_x_20:
[----:B-1----:R-:W-:Y:S05]  /*1b00*/  @P1 BRA `(.L_x_21) ;  /* 0x0000000000081947 */ /* 0x002fea0003800000 */
[----:B------:R-:W1:Y:S02]  /*1b10*/  SYNCS.PHASECHK.TRANS64.TRYWAIT P1, [R3+URZ], R0 ;  /* 0x00000000030075a7 */ /* 0x000e64000802017f */
[----:B-1----:R-:W-:Y:S05]  /*1b20*/  @!P1 BRA `(.L_x_22) ;  /* 0x0000008000f09947 */ /* 0x002fea0003800000 */
.L_x_21:
[----:B------:R-:W-:-:S04]  /*1b30*/  UIADD3 UR4, UR44, 0x1, URZ ;  /* 0x000000012c047890 */ /* 0x000fc8000fffe03f */
[----:B------:R-:W-:Y:S02]  /*1b40*/  UISETP.NE.AND UP0, UPT, UR4, 0x2, UPT ;  /* 0x000000020400788c */ /* 0x000fe4000bf05270 */
[----:B01----:R-:W-:Y:S02]  /*1b50*/  IMAD.U32 R0, RZ, RZ, UR4 ;  /* 0x00000004ff007e24 */ /* 0x003fe4000f8e00ff */
[----:B------:R-:W-:Y:S02]  /*1b60*/  USEL UR4, URZ, 0x1, UP0 ;  /* 0x000000013f047887 */ /* 0x000fe40008000000 */
[----:B------:R-:W-:Y:S02]  /*1b70*/  PLOP3.LUT P1, PT, PT, PT, UP0, 0x80, 0x0 ;  /* 0x000000000000781c */ /* 0x000fe40003f2f008 */
[----:B------:R-:W-:Y:S02]  /*1b80*/  ULOP3.LUT UR4, UR47, UR4, URZ, 0x3c, !UPT ;  /* 0x000000042f047292 */ /* 0x000fe4000f8e3c3f */
[----:B------:R-:W-:-:S04]  /*1b90*/  SEL R0, R0, RZ, P1 ;  /* 0x000000ff00007207 */ /* 0x000fc80000800000 */
[----:B------:R-:W-:Y:S01]  /*1ba0*/  IMAD.U32 R8, RZ, RZ, UR4 ;  /* 0x00000004ff087e24 */ /* 0x000fe2000f8e00ff */
[----:B------:R-:W-:Y:S06]  /*1bb0*/  @!P0 BRA `(.L_x_23) ;  /* 0x0000000000048947 */ /* 0x000fec0003800000 */
[----:B------:R-:W-:Y:S01]  /*1bc0*/  BPT.TRAP 0x1 ;  /* 0x000000040000795c */ /* 0x000fe20000300000 */
.L_x_23:
[----:B------:R-:W-:Y:S01]  /*1bd0*/  IMAD.U32 R3, RZ, RZ, UR44 ;  /* 0x0000002cff037e24 */ /* 0x000fe2000f8e00ff */
[----:B------:R-:W-:Y:S02]  /*1be0*/  ISETP.NE.AND P3, PT, R103, RZ, PT ;  /* 0x000000ff6700720c */ /* 0x000fe40003f65270 */
[----:B------:R-:W-:Y:S01]  /*1bf0*/  SHF.L.U32 R6, R8, 0x1f, RZ ;  /* 0x0000001f08067819 */ /* 0x000fe200000006ff */
[----:B------:R-:W-:Y:S01]  /*1c00*/  IMAD R3, R3, 0x2000, R94 ;  /* 0x0000200003037824 */ /* 0x000fe200078e025e */
[----:B------:R-:W-:-:S04]  /*1c10*/  ISETP.NE.AND P2, PT, RZ, UR40, PT ;  /* 0x00000028ff007c0c */ /* 0x000fc8000bf45270 */
[----:B------:R-:W-:Y:S02]  /*1c20*/  LEA R4, R3, UR41, 0x2 ;  /* 0x0000002903047c11 */ /* 0x000fe4000f8e10ff */
[----:B------:R-:W-:-:S03]  /*1c30*/  LEA R3, R0, UR41, 0x3 ;  /* 0x0000002900037c11 */ /* 0x000fc6000f8e18ff */
[C---:B------:R-:W-:Y:S01]  /*1c40*/  VIADD R7, R4.reuse, 0x800 ;  /* 0x0000080004077836 */ /* 0x040fe20000000000 */
[----:B------:R0:W1:Y:S01]  /*1c50*/  SYNCS.PHASECHK.TRANS64.TRYWAIT P1, [R3+URZ], R6 ;  /* 0x00000006030075a7 */ /* 0x000062000802017f */
[----:B------:R-:W-:Y:S01]  /*1c60*/  VIADD R5, R4, 0x890 ;  /* 0x0000089004057836 */ /* 0x000fe20000000000 */
[----:B------:R0:W2:Y:S01]  /*1c70*/  LDS R104, [R4+0x800] ;  /* 0x0008000004687984 */ /* 0x0000a20000000800 */
[----:B------:R-:W-:-:S07]  /*1c80*/  @P3 VIADD R5, R7, 0x70 ;  /* 0x0000007007053836 */ /* 0x000fce0000000000 */
[----:B------:R-:W-:Y:S05]  /*1c90*/  WARPSYNC.ALL ;  /* 0x0000000000007948 */ /* 0x000fea0003800000 */
[----:B------:R-:W-:Y:S04]  /*1ca0*/  LDS R105, [R4+0x1800] ;  /* 0x0018000004697984 */ /* 0x000fe80000000800 */
[----:B------:R-:W-:Y:S04]  /*1cb0*/  LDS R108, [R4+0x900] ;  /* 0x00090000046c7984 */ /* 0x000fe80000000800 */
[----:B------:R-:W-:Y:S04]  /*1cc0*/  LDS R109, [R4+0x1900] ;  /* 0x00190000046d7984 */ /* 0x000fe80000000800 */
[----:B------:R-:W-:Y:S04]  /*1cd0*/  LDS R106, [R5] ;  /* 0x00000000056a7984 */ /* 0x000fe80000000800 */
[----:B------:R-:W2:Y:S04]  /*1ce0*/  LDS R107, [R5+0x1000] ;  /* 0x00100000056b7984 */ /* 0x000ea80000000800 */
[----:B------:R-:W-:Y:S04]  /*1cf0*/  LDS R110, [R5+0x100] ;  /* 0x00010000056e7984 */ /* 0x000fe80000000800 */
[----:B------:R-:W3:Y:S01]  /*1d00*/  LDS R111, [R5+0x1100] ;  /* 0x00110000056f7984 */ /* 0x000ee20000000800 */
[----:B------:R-:W-:Y:S01]  /*1d10*/  R2UR UR4, R24 ;  /* 0x00000000180472ca */ /* 0x000fe200000e0000 */
[----:B------:R-:W-:Y:S01]  /*1d20*/  UMOV UR7, 0x40000040 ;  /* 0x4000004000077882 */ /* 0x000fe20000000000 */
[----:B--2---:R-:W-:-:S11]  /*1d30*/  WARPGROUP.ARRIVE ;  /* 0x00000000000079c5 */ /* 0x004fd60000000000 */
[----:B------:R-:W-:-:S04]  /*1d40*/  USHF.R.U32.HI UR4, URZ, 0x4, UR4 ;  /* 0x000000043f047899 */ /* 0x000fc80008011604 */
[----:B------:R-:W-:-:S04]  /*1d50*/  ULOP3.LUT UR4, UR4, 0x3fff, URZ, 0xc0, !UPT ;  /* 0x00003fff04047892 */ /* 0x000fc8000f8ec03f */
[----:B------:R-:W-:-:S04]  /*1d60*/  ULOP3.LUT UR4, UR4, 0x10000, URZ, 0xfc, !UPT ;  /* 0x0001000004047892 */ /* 0x000fc8000f8efc3f */
[----:B------:R-:W-:-:S07]  /*1d70*/  ULEA UR5, UR44, UR4, 0xc ;  /* 0x000000042c057291 */ /* 0x000fce000f8e603f */
[----:B------:R-:W-:Y:S02]  /*1d80*/  UMOV UR6, UR5 ;  /* 0x0000000500067c82 */ /* 0x000fe40008000000 */
[----:B------:R-:W-:Y:S01]  /*1d90*/  HGMMA.64x128x8.F32.TF32 R24, R104, gdesc[UR4], RZ, !UPT, gsb0 ;  /* 0x05e0000468187df0 */ /* 0x000fe2000c0028ff */
[----:B------:R-:W-:Y:S01]  /*1da0*/  UIADD3 UR6, UR5, 0x2, URZ ;  /* 0x0000000205067890 */ /* 0x000fe2000fffe03f */
[----:B------:R-:W-:Y:S01]  /*1db0*/  UMOV UR7, 0x40000040 ;  /* 0x4000004000077882 */ /* 0x000fe20000000000 */
[----:B------:R-:W-:Y:S02]  /*1dc0*/  WARPGROUP.DEPBAR.LE gsb0, 0x0 ;  /* 0x00008000000079c5 */ /* 0x000fe40000010000 */
[----:B---3--:R-:W-:-:S07]  /*1dd0*/  WARPGROUP.ARRIVE ;  /* 0x00000000000079c5 */ /* 0x008fce0000000000 */
[----:B------:R-:W-:Y:S01]  /*1de0*/  HGMMA.64x128x8.F32.TF32 R24, R108, gdesc[UR4], R24, gsb0 ;  /* 0x05e000046c187df0 */ /* 0x000fe20008002818 */
[----:B------:R-:W-:Y:S01]  /*1df0*/  UIADD3 UR6, UR5, 0x4, URZ ;  /* 0x0000000405067890 */ /* 0x000fe2000fffe03f */
[----:B------:R-:W-:Y:S01]  /*1e00*/  UMOV UR7, 0x40000040 ;  /* 0x4000004000077882 */ /* 0x000fe20000000000 */
[----:B------:R-:W-:Y:S02]  /*1e10*/  WARPGROUP.DEPBAR.LE gsb0, 0x0 ;  /* 0x00008000000079c5 */ /* 0x000fe40000010000 */
[----:B------:R-:W-:Y:S04]  /*1e20*/  LDS R104, [R4+0xa00] ;  /* 0x000a000004687984 */ /* 0x000fe80000000800 */
[----:B------:R-:W-:Y:S04]  /*1e30*/  LDS R105, [R4+0x1a00] ;  /* 0x001a000004697984 */ /* 0x000fe80000000800 */
[----:B------:R-:W-:Y:S04]  /*1e40*/  LDS R106, [R5+0x200] ;  /* 0x00020000056a7984 */ /* 0x000fe80000000800 */
[----:B------:R-:W2:Y:S02]  /*1e50*/  LDS R107, [R5+0x1200] ;  /* 0x00120000056b7984 */ /* 0x000ea40000000800 */
[----:B--2---:R-:W-:-:S06]  /*1e60*/  WARPGROUP.ARRIVE ;  /* 0x00000000000079c5 */ /* 0x004fcc0000000000 */
        /* <DEDUP_REMOVED lines=117> */
[----:B------:R-:W-:Y:S03]  /*25c0*/  HGMMA.64x128x8.F32.TF32 R24, R104, gdesc[UR4], R24, gsb0 ;  /* 0x05e0000468187df0 */ /* 0x000fe60008002818 */
[----:B------:R-:W-:Y:S02]  /*25d0*/  WARPGROUP.DEPBAR.LE gsb0, 0x0 ;  /* 0x00008000000079c5 */ /* 0x000fe40000010000 */
[----:B------:R-:W-:Y:S05]  /*25e0*/  @!P2 BRA `(.L_x_24) ;  /* 0x000000180050a947 */ /* 0x000fea0003800000 */
[----:B------:R-:W-:Y:S05]  /*25f0*/  @!P0 BRA `(.L_x_25) ;  /* 0x0000000000048947 */ /* 0x000fea0003800000 */
[----:B------:R-:W-:Y:S01]  /*2600*/  BPT.TRAP 0x1 ;  /* 0x000000040000795c */ /* 0x000fe20000300000 */
.L_x_25:
[----:B------:R-:W-:-:S04]  /*2610*/  IMAD.SHL.U32 R7, R0, 0x2000, RZ ;  /* 0x0000200000077824 */ /* 0x000fc800078e00ff */
[----:B0-----:R-:W-:-:S05]  /*2620*/  IMAD.IADD R4, R94, 0x1, R7 ;  /* 0x000000015e047824 */ /* 0x001fca00078e0207 */
[----:B------:R-:W-:-:S05]  /*2630*/  LEA R4, R4, UR41, 0x2 ;  /* 0x0000002904047c11 */ /* 0x000fca000f8e10ff */
[C---:B------:R-:W-:Y:S02]  /*2640*/  VIADD R9, R4.reuse, 0x800 ;  /* 0x0000080004097836 */ /* 0x040fe40000000000 */
[----:B------:R-:W-:Y:S02]  /*2650*/  VIADD R5, R4, 0x890 ;  /* 0x0000089004057836 */ /* 0x000fe40000000000 */
[----:B------:R-:W-:Y:S01]  /*2660*/  @P3 VIADD R5, R9, 0x70 ;  /* 0x0000007009053836 */ /* 0x000fe20000000000 */
[----:B-1----:R-:W-:Y:S06]  /*2670*/  @P1 BRA `(.L_x_26) ;  /* 0x0000000000081947 */ /* 0x002fec0003800000 */
[----:B------:R-:W0:Y:S02]  /*2680*/  SYNCS.PHASECHK.TRANS64.TRYWAIT P1, [R3+URZ], R6 ;  /* 0x00000006030075a7 */ /* 0x000e24000802017f */
[----:B0-----:R-:W-:Y:S05]  /*2690*/  @!P1 BRA `(.L_x_27) ;  /* 0x0000007800289947 */ /* 0x001fea0003800000 */
.L_x_26:
[----:B0-----:R-:W0:Y:S01]  /*26a0*/  LDC R3, c[0x0][0x28c] ;  /* 0x0000a300ff037b82 */ /* 0x001e220000000800 */
[----:B------:R1:W2:Y:S01]  /*26b0*/  LDS R108, [R4+0x800] ;  /* 0x00080000046c7984 */ /* 0x0002a20000000800 */
[----:B------:R-:W-:-:S03]  /*26c0*/  UMOV UR5, UR44 ;  /* 0x0000002c00057c82 */ /* 0x000fc60008000000 */
[----:B------:R1:W3:Y:S04]  /*26d0*/  LDS R109, [R4+0x1800] ;  /* 0x00180000046d7984 */ /* 0x0002e80000000800 */
[----:B------:R1:W4:Y:S04]  /*26e0*/  LDS R110, [R5] ;  /* 0x00000000056e7984 */ /* 0x0003280000000800 */
[----:B------:R1:W1:Y:S01]  /*26f0*/  LDS R111, [R5+0x1000] ;  /* 0x00100000056f7984 */ /* 0x0002620000000800 */
[----:B0-----:R-:W-:-:S13]  /*2700*/  ISETP.GE.AND P1, PT, R3, 0x101, PT ;  /* 0x000001010300780c */ /* 0x001fda0003f26270 */
[----:B-1234-:R-:W-:Y:S05]  /*2710*/  @!P1 BRA `(.L_x_28) ;  /* 0x0000000c00149947 */ /* 0x01efea0003800000 */
[----:B------:R-:W-:Y:S01]  /*2720*/  R2UR UR9, R0 ;  /* 0x00000000000972ca */ /* 0x000fe200000e0000 */
[----:B------:R-:W-:Y:S01]  /*2730*/  IMAD.U32 R3, RZ, RZ, UR40 ;  /* 0x00000028ff037e24 */ /* 0x000fe2000f8e00ff */
[----:B------:R-:W-:-:S13]  /*2740*/  UMOV UR5, UR44 ;  /* 0x0000002c00057c82 */ /* 0x000fda0008000000 */
.L_x_36:
[----:B------:R-:W-:-:S04]  /*2750*/  UIADD3 UR6, UR9, 0x1, URZ ;  /* 0x0000000109067890 */ /* 0x000fc8000fffe03f */
[----:B------:R-:W-:-:S04]  /*2760*/  UISETP.NE.AND UP0, UPT, UR6, 0x2, UPT ;  /* 0x000000020600788c */ /* 0x000fc8000bf05270 */
[----:B------:R-:W-:Y:S02]  /*2770*/  USEL UR7, URZ, 0x1, UP0 ;  /* 0x000000013f077887 */ /* 0x000fe40008000000 */
[----:B------:R-:W-:-:S04]  /*2780*/  USEL UR6, UR6, URZ, UP0 ;  /* 0x0000003f06067287 */ /* 0x000fc80008000000 */
[----:B------:R-:W-:Y:S02]  /*2790*/  LOP3.LUT R8, R8, UR7, RZ, 0x3c, !PT ;  /* 0x0000000708087c12 */ /* 0x000fe4000f8e3cff */
[----:B------:R-:W-:Y:S01]  /*27a0*/  IMAD.U32 R0, RZ, RZ, UR6 ;  /* 0x00000006ff007e24 */ /* 0x000fe2000f8e00ff */
[----:B0-----:R-:W-:Y:S06]  /*27b0*/  @!P0 BRA `(.L_x_29) ;  /* 0x0000000000048947 */ /* 0x001fec0003800000 */
[----:B------:R-:W-:Y:S01]  /*27c0*/  BPT.TRAP 0x1 ;  /* 0x000000040000795c */ /* 0x000fe20000300000 */
.L_x_29:
[----:B------:R-:W-:Y:S01]  /*27d0*/  LEA R6, R0, UR41, 0x3 ;  /* 0x0000002900067c11 */ /* 0x000fe2000f8e18ff */
[----:B------:R-:W-:Y:S01]  /*27e0*/  ULEA UR8, UR9, UR4, 0xc ;  /* 0x0000000409087291 */ /* 0x000fe2000f8e603f */
[----:B------:R-:W-:Y:S01]  /*27f0*/  SHF.L.U32 R9, R8, 0x1f, RZ ;  /* 0x0000001f08097819 */ /* 0x000fe200000006ff */
[----:B------:R-:W-:Y:S01]  /*2800*/  UMOV UR7, 0x40000040 ;  /* 0x4000004000077882 */ /* 0x000fe20000000000 */
[----:B------:R-:W-:Y:S01]  /*2810*/  IMAD.U32 R5, RZ, RZ, UR9 ;  /* 0x00000009ff057e24 */ /* 0x000fe2000f8e00ff */
[----:B------:R-:W-:Y:S01]  /*2820*/  ISETP.NE.AND P3, PT, R103, RZ, PT ;  /* 0x000000ff6700720c */ /* 0x000fe20003f65270 */
[----:B------:R0:W1:Y:S01]  /*2830*/  SYNCS.PHASECHK.TRANS64.TRYWAIT P1, [R6+URZ], R9 ;  /* 0x00000009060075a7 */ /* 0x000062000802017f */
[----:B------:R-:W-:Y:S01]  /*2840*/  WARPGROUP.ARRIVE ;  /* 0x00000000000079c5 */ /* 0x000fe20000000000 */
[----:B------:R-:W-:Y:S01]  /*2850*/  UMOV UR6, UR8 ;  /* 0x0000000800067c82 */ /* 0x000fe20008000000 */
[----:B------:R-:W-:-:S04]  /*2860*/  IMAD R4, R5, 0x2000, R94 ;  /* 0x0000200005047824 */ /* 0x000fc800078e025e */
[----:B------:R-:W-:Y:S01]  /*2870*/  HGMMA.64x128x8.F32.TF32 R24, R108, gdesc[UR4], R24, gsb0 ;  /* 0x05e000046c187df0 */ /* 0x000fe20008002818 */
[----:B------:R-:W-:Y:S01]  /*2880*/  LEA R7, R4, UR41, 0x2 ;  /* 0x0000002904077c11 */ /* 0x000fe2000f8e10ff */
[----:B------:R-:W-:Y:S01]  /*2890*/  UIADD3 UR6, UR8, 0x2, URZ ;  /* 0x0000000208067890 */ /* 0x000fe2000fffe03f */
[----:B------:R-:W-:-:S03]  /*28a0*/  UMOV UR7, 0x40000040 ;  /* 0x4000004000077882 */ /* 0x000fc60000000000 */
[C---:B------:R-:W-:Y:S02]  /*28b0*/  VIADD R4, R7.reuse, 0x900 ;  /* 0x0000090007047836 */ /* 0x040fe40000000000 */
[----:B------:R-:W-:Y:S02]  /*28c0*/  VIADD R5, R7, 0x990 ;  /* 0x0000099007057836 */ /* 0x000fe40000000000 */
[----:B------:R-:W-:Y:S01]  /*28d0*/  @P3 VIADD R5, R4, 0x70 ;  /* 0x0000007004053836 */ /* 0x000fe20000000000 */
[----:B------:R-:W-:Y:S02]  /*28e0*/  WARPGROUP.DEPBAR.LE gsb0, 0x0 ;  /* 0x00008000000079c5 */ /* 0x000fe40000010000 */
[----:B------:R-:W-:Y:S04]  /*28f0*/  LDS R104, [R7+0x900] ;  /* 0x0009000007687984 */ /* 0x000fe80000000800 */
[----:B------:R-:W-:Y:S04]  /*2900*/  LDS R105, [R7+0x1900] ;  /* 0x0019000007697984 */ /* 0x000fe80000000800 */
[----:B------:R-:W-:Y:S04]  /*2910*/  LDS R106, [R5] ;  /* 0x00000000056a7984 */ /* 0x000fe80000000800 */
[----:B------:R-:W2:Y:S02]  /*2920*/  LDS R107, [R5+0x1000] ;  /* 0x00100000056b7984 */ /* 0x000ea40000000800 */
[----:B--2---:R-:W-:-:S06]  /*2930*/  WARPGROUP.ARRIVE ;  /* 0x00000000000079c5 */ /* 0x004fcc0000000000 */
[----:B------:R-:W-:Y:S03]  /*2940*/  HGMMA.64x128x8.F32.TF32 R24, R104, gdesc[UR4], R24, gsb0 ;  /* 0x05e0000468187df0 */ /* 0x000fe60008002818 */
[----:B------:R-:W-:Y:S02]  /*2950*/  WARPGROUP.DEPBAR.LE gsb0, 0x0 ;  /* 0x00008000000079c5 */ /* 0x000fe40000010000 */
[----:B------:R0:W2:Y:S04]  /*2960*/  LDS R104, [R7+0xa00] ;  /* 0x000a000007687984 */ /* 0x0000a80000000800 */
[----:B------:R0:W3:Y:S04]  /*2970*/  LDS R105, [R7+0x1a00] ;  /* 0x001a000007697984 */ /* 0x0000e80000000800 */
[----:B------:R0:W4:Y:S04]  /*2980*/  LDS R106, [R5+0x100] ;  /* 0x00010000056a7984 */ /* 0x0001280000000800 */
[----:B------:R0:W0:Y:S01]  /*2990*/  LDS R107, [R5+0x1100] ;  /* 0x00110000056b7984 */ /* 0x0000220000000800 */
[----:B-1----:R-:W-:Y:S05]  /*29a0*/  @!P0 BRA `(.L_x_30) ;  /* 0x0000000000048947 */ /* 0x002fea0003800000 */
[----:B------:R-:W-:Y:S01]  /*29b0*/  BPT.TRAP 0x1 ;  /* 0x000000040000795c */ /* 0x000fe20000300000 */
.L_x_30:
[----:B------:R-:W-:Y:S02]  /*29c0*/  UISETP.GT.U32.AND UP0, UPT, UR38, 0x1, UPT ;  /* 0x000000012600788c */ /* 0x000fe4000bf04070 */
[----:B------:R-:W-:-:S04]  /*29d0*/  ULEA UR6, UR5, UR41, 0x3 ;  /* 0x0000002905067291 */ /* 0x000fc8000f8e183f */
[----:B------:R-:W-:Y:S01]  /*29e0*/  UIADD3 UR6, UR6, 0x10, URZ ;  /* 0x0000001006067890 */ /* 0x000fe2000fffe03f */
[----:B------:R-:W-:-:S03]  /*29f0*/  PLOP3.LUT P2, PT, PT, PT, UP0, 0x80, 0x0 ;  /* 0x000000000000781c */ /* 0x000fc60003f4f008 */
[----:B------:R-:W-:-:S09]  /*2a00*/  UPRMT UR6, URZ, 0x654, UR6 ;  /* 0x000006543f067896 */ /* 0x000fd20008000006 */
[----:B------:R-:W-:Y:S01]  /*2a10*/  SYNCS.ARRIVE.TRANS64.RED.A1T0 RZ, [UR6], RZ ;  /* 0x000000ffffff79a7 */ /* 0x000fe20008100406 */
[----:B------:R-:W-:Y:S05]  /*2a20*/  @P2 BRA `(.L_x_31) ;  /* 0x0000000000042947 */ /* 0x000fea0003800000 */
[----:B------:R-:W-:Y:S01]  /*2a30*/  BPT.TRAP 0x1 ;  /* 0x000000040000795c */ /* 0x000fe20000300000 */
.L_x_31:
[----:B------:R-:W-:Y:S01]  /*2a40*/  UIADD3 UR6, UR8, 0x4, URZ ;  /* 0x0000000408067890 */ /* 0x000fe2000fffe03f */
[----:B0-234-:R-:W-:Y:S01]  /*2a50*/  WARPGROUP.ARRIVE ;  /* 0x00000000000079c5 */ /* 0x01dfe20000000000 */
[----:B------:R-:W-:Y:S01]  /*2a60*/  UMOV UR7, 0x40000040 ;  /* 0x4000004000077882 */ /* 0x000fe20000000000 */
[----:B------:R-:W-:-:S04]  /*2a70*/  UIADD3 UR5, UR5, 0x1, URZ ;  /* 0x0000000105057890 */ /* 0x000fc8000fffe03f */
[----:B------:R-:W-:-:S05]  /*2a80*/  UISETP.NE.AND UP0, UPT, UR5, 0x2, UPT ;  /* 0x000000020500788c */ /* 0x000fca000bf05270 */
[----:B------:R-:W-:Y:S01]  /*2a90*/  HGMMA.64x128x8.F32.TF32 R24, R104, gdesc[UR4], R24, gsb0 ;  /* 0x05e0000468187df0 */ /* 0x000fe20008002818 */
[----:B------:R-:W-:Y:S01]  /*2aa0*/  UIADD3 UR6, UR8, 0x6, URZ ;  /* 0x0000000608067890 */ /* 0x000fe2000fffe03f */
[----:B------:R-:W-:Y:S01]  /*2ab0*/  UMOV UR7, 0x40000040 ;  /* 0x4000004000077882 */ /* 0x000fe20000000000 */
[----:B------:R-:W-:Y:S01]  /*2ac0*/  USEL UR5, UR5, URZ, UP0 ;  /* 0x0000003f05057287 */ /* 0x000fe20008000000 */
[----:B------:R-:W-:Y:S02]  /*2ad0*/  WARPGROUP.DEPBAR.LE gsb0, 0x0 ;  /* 0x00008000000079c5 */ /* 0x000fe40000010000 */
[----:B------:R-:W-:Y:S04]  /*2ae0*/  LDS R104, [R7+0xb00] ;  /* 0x000b000007687984 */ /* 0x000fe80000000800 */
[----:B------:R-:W-:Y:S04]  /*2af0*/  LDS R105, [R7+0x1b00] ;  /* 0x001b000007697984 */ /* 0x000fe80000000800 */
[----:B------:R-:W-:Y:S04]  /*2b00*/  LDS R106, [R5+0x200] ;  /* 0x00020000056a7984 */ /* 0x000fe80000000800 */
[----:B------:R-:W0:Y:S02]  /*2b10*/  LDS R107, [R5+0x1200] ;  /* 0x00120000056b7984 */ /* 0x000e240000000800 */
[----:B0-----:R-:W-:-:S06]  /*2b20*/  WARPGROUP.ARRIVE ;  /* 0x00000000000079c5 */ /* 0x001fcc0000000000 */
[----:B------:R-:W-:Y:S01]  /*2b30*/  HGMMA.64x128x8.F32.TF32 R24, R104, gdesc[UR4], R24, gsb0 ;  /* 0x05e0000468187df0 */ /* 0x000fe20008002818 */
[----:B------:R-:W-:Y:S01]  /*2b40*/  UIADD3 UR6, UR8, 0x400, URZ ;  /* 0x0000040008067890 */ /* 0x000fe2000fffe03f */
[----:B------:R-:W-:Y:S01]  /*2b50*/  UMOV UR7, 0x40000040 ;  /* 0x4000004000077882 */ /* 0x000fe20000000000 */
        /* <DEDUP_REMOVED lines=96> */
[----:B------:R-:W-:Y:S03]  /*3160*/  HGMMA.64x128x8.F32.TF32 R24, R104, gdesc[UR4], R24, gsb0 ;  /* 0x05e0000468187df0 */ /* 0x000fe60008002818 */
[----:B------:R-:W-:Y:S02]  /*3170*/  WARPGROUP.DEPBAR.LE gsb0, 0x0 ;  /* 0x00008000000079c5 */ /* 0x000fe40000010000 */
[----:B------:R0:W1:Y:S04]  /*3180*/  LDS R104, [R7+0x1700] ;  /* 0x0017000007687984 */ /* 0x0000680000000800 */
[----:B------:R0:W2:Y:S04]  /*3190*/  LDS R105, [R7+0x2700] ;  /* 0x0027000007697984 */ /* 0x0000a80000000800 */
[----:B------:R0:W3:Y:S04]  /*31a0*/  LDS R106, [R5+0xe00] ;  /* 0x000e0000056a7984 */ /* 0x0000e80000000800 */
[----:B------:R0:W4:Y:S01]  /*31b0*/  LDS R107, [R5+0x1e00] ;  /* 0x001e0000056b7984 */ /* 0x0001220000000800 */
[----:B------:R-:W-:Y:S05]  /*31c0*/  @!P0 BRA `(.L_x_32) ;  /* 0x0000000000048947 */ /* 0x000fea0003800000 */
[----:B------:R-:W-:Y:S01]  /*31d0*/  BPT.TRAP 0x1 ;  /* 0x000000040000795c */ /* 0x000fe20000300000 */
.L_x_32:
[----:B0-----:R-:W-:Y:S01]  /*31e0*/  IMAD.SHL.U32 R7, R0, 0x2000, RZ ;  /* 0x0000200000077824 */ /* 0x001fe200078e00ff */
[----:B------:R-:W-:Y:S03]  /*31f0*/  BSSY B0, `(.L_x_33) ;  /* 0x0000009000007945 */ /* 0x000fe60003800000 */
[----:B------:R-:W-:-:S05]  /*3200*/  IMAD.IADD R4, R94, 0x1, R7 ;  /* 0x000000015e047824 */ /* 0x000fca00078e0207 */
[----:B------:R-:W-:-:S05]  /*3210*/  LEA R5, R4, UR41, 0x2 ;  /* 0x0000002904057c11 */ /* 0x000fca000f8e10ff */
[C---:B------:R-:W-:Y:S02]  /*3220*/  VIADD R10, R5.reuse, 0x800 ;  /* 0x00000800050a7836 */ /* 0x040fe40000000000 */
[----:B------:R-:W-:Y:S02]  /*3230*/  VIADD R4, R5, 0x890 ;  /* 0x0000089005047836 */ /* 0x000fe40000000000 */
[----:B------:R-:W-:Y:S01]  /*3240*/  @P3 VIADD R4, R10, 0x70 ;  /* 0x000000700a043836 */ /* 0x000fe20000000000 */
[----:B------:R-:W-:Y:S06]  /*3250*/  @P1 BRA `(.L_x_34) ;  /* 0x0000000000081947 */ /* 0x000fec0003800000 */
[----:B------:R-:W0:Y:S02]  /*3260*/  SYNCS.PHASECHK.TRANS64.TRYWAIT P1, [R6+URZ], R9 ;  /* 0x00000009060075a7 */ /* 0x000e24000802017f */
[----:B0-----:R-:W-:Y:S05]  /*3270*/  @!P1 BRA `(.L_x_35) ;  /* 0x0000006c00449947 */ /* 0x001fea0003800000 */
.L_x_34:
[----:B------:R-:W-:Y:S05]  /*3280*/  BSYNC B0 ;  /* 0x0000000000007941 */ /* 0x000fea0003800000 */
.L_x_33:
[----:B------:R0:W0:Y:S01]  /*3290*/  LDS R108, [R5+0x800] ;  /* 0x00080000056c7984 */ /* 0x0000220000000800 */
[----:B------:R-:W-:Y:S05]  /*32a0*/  WARPSYNC.ALL ;  /* 0x0000000000007948 */ /* 0x000fea0003800000 */
[----:B------:R0:W0:Y:S04]  /*32b0*/  LDS R109, [R5+0x1800] ;  /* 0x00180000056d7984 */ /* 0x0000280000000800 */
[----:B------:R0:W0:Y:S04]  /*32c0*/  LDS R110, [R4] ;  /* 0x00000000046e7984 */ /* 0x0000280000000800 */
[----:B------:R0:W0:Y:S01]  /*32d0*/  LDS R111, [R4+0x1000] ;  /* 0x00100000046f7984 */ /* 0x0000220000000800 */
[----:B------:R-:W-:Y:S01]  /*32e0*/  UIADD3 UR6, UR8, 0xc06, URZ ;  /* 0x00000c0608067890 */ /* 0x000fe2000fffe03f */
[----:B-1234-:R-:W-:Y:S01]  /*32f0*/  WARPGROUP.ARRIVE ;  /* 0x00000000000079c5 */ /* 0x01efe20000000000 */
[----:B------:R-:W-:Y:S01]  /*3300*/  UMOV UR7, 0x40000040 ;  /* 0x4000004000077882 */ /* 0x000fe20000000000 */
[C---:B------:R-:W-:Y:S01]  /*3310*/  ISETP.GT.AND P1, PT, R3.reuse, 0x2, PT ;  /* 0x000000020300780c */ /* 0x040fe20003f24270 */
[----:B------:R-:W-:Y:S01]  /*3320*/  VIADD R3, R3, 0xffffffff ;  /* 0xffffffff03037836 */ /* 0x000fe20000000000 */
[----:B------:R-:W-:-:S04]  /*3330*/  R2UR UR9, R0 ;  /* 0x00000000000972ca */ /* 0x000fc800000e0000 */
[----:B------:R-:W-:Y:S03]  /*3340*/  HGMMA.64x128x8.F32.TF32 R24, R104, gdesc[UR4], R24, gsb0 ;  /* 0x05e0000468187df0 */ /* 0x000fe60008002818 */
[----:B------:R-:W-:-:S04]  /*3350*/  WARPGROUP.DEPBAR.LE gsb0, 0x0 ;  /* 0x00008000000079c5 */ /* 0x000fc80000010000 */
[----:B------:R-:W-:Y:S05]  /*3360*/  @P1 BRA `(.L_x_36) ;  /* 0xfffffff000f81947 */ /* 0x000fea000383ffff */
.L_x_28:
[----:B0-----:R-:W-:Y:S01]  /*3370*/  IMAD.MOV.U32 R5, RZ, RZ, 0x40000040 ;  /* 0x40000040ff057424 */ /* 0x001fe200078e00ff */
[----:B------:R-:W-:Y:S01]  /*3380*/  LEA R4, R0, UR4, 0xc ;  /* 0x0000000400047c11 */ /* 0x000fe2000f8e60ff */
[----:B------:R-:W-:Y:S01]  /*3390*/  WARPGROUP.ARRIVE ;  /* 0x00000000000079c5 */ /* 0x000fe20000000000 */
[----:B------:R-:W-:Y:S01]  /*33a0*/  IMAD.IADD R7, R94, 0x1, R7 ;  /* 0x000000015e077824 */ /* 0x000fe200078e0207 */
[----:B------:R-:W-:Y:S02]  /*33b0*/  ISETP.NE.AND P1, PT, R103, RZ, PT ;  /* 0x000000ff6700720c */ /* 0x000fe40003f25270 */
[----:B------:R-:W-:Y:S02]  /*33c0*/  R2UR UR6, R4 ;  /* 0x00000000040672ca */ /* 0x000fe400000e0000 */
[----:B------:R-:W-:Y:S02]  /*33d0*/  R2UR UR7, R5 ;  /* 0x00000000050772ca */ /* 0x000fe400000e0000 */
[----:B------:R-:W-:Y:S01]  /*33e0*/  LEA R3, R7, UR41, 0x2 ;  /* 0x0000002907037c11 */ /* 0x000fe2000f8e10ff */
[----:B------:R-:W-:-:S04]  /*33f0*/  IMAD.MOV.U32 R7, RZ, RZ, 0x40000040 ;  /* 0x40000040ff077424 */ /* 0x000fc800078e00ff */
[C---:B------:R-:W-:Y:S02]  /*3400*/  VIADD R6, R3.reuse, 0x900 ;  /* 0x0000090003067836 */ /* 0x040fe40000000000 */
[----:B------:R-:W-:Y:S02]  /*3410*/  VIADD R0, R3, 0x990 ;  /* 0x0000099003007836 */ /* 0x000fe40000000000 */
[----:B------:R-:W-:Y:S02]  /*3420*/  @P1 VIADD R0, R6, 0x70 ;  /* 0x0000007006001836 */ /* 0x000fe40000000000 */
[----:B------:R-:W-:Y:S01]  /*3430*/  HGMMA.64x128x8.F32.TF32 R24, R108, gdesc[UR4], R24, gsb0 ;  /* 0x05e000046c187df0 */ /* 0x000fe20008002818 */
[----:B------:R-:W-:Y:S01]  /*3440*/  VIADD R6, R4, 0x2 ;  /* 0x0000000204067836 */ /* 0x000fe20000000000 */
[----:B------:R-:W-:-:S04]  /*3450*/  R2UR UR7, R7 ;  /* 0x00000000070772ca */ /* 0x000fc800000e0000 */
[----:B------:R-:W-:Y:S01]  /*3460*/  R2UR UR6, R6 ;  /* 0x00000000060672ca */ /* 0x000fe200000e0000 */
[----:B------:R-:W-:Y:S02]  /*3470*/  WARPGROUP.DEPBAR.LE gsb0, 0x0 ;  /* 0x00008000000079c5 */ /* 0x000fe40000010000 */
[----:B------:R-:W-:Y:S04]  /*3480*/  LDS R104, [R3+0x900] ;  /* 0x0009000003687984 */ /* 0x000fe80000000800 */
[----:B------:R-:W-:Y:S04]  /*3490*/  LDS R105, [R3+0x1900] ;  /* 0x0019000003697984 */ /* 0x000fe80000000800 */
[----:B------:R-:W-:Y:S04]  /*34a0*/  LDS R106, [R0] ;  /* 0x00000000006a7984 */ /* 0x000fe80000000800 */
        /* <DEDUP_REMOVED lines=10> */
.L_x_37:
        /* <DEDUP_REMOVED lines=8> */
.L_x_38:
[----:B------:R-:W-:Y:S01]  /*35d0*/  VIADD R6, R4, 0x4 ;  /* 0x0000000404067836 */ /* 0x000fe20000000000 */
[----:B-1234-:R-:W-:Y:S01]  /*35e0*/  WARPGROUP.ARRIVE ;  /* 0x00000000000079c5 */ /* 0x01efe20000000000 */
[----:B------:R-:W-:Y:S02]  /*35f0*/  IMAD.MOV.U32 R7, RZ, RZ, 0x40000040 ;  /* 0x40000040ff077424 */ /* 0x000fe400078e00ff */
[----:B------:R-:W-:Y:S01]  /*3600*/  IMAD.MOV.U32 R5, RZ, RZ, 0x40000040 ;  /* 0x40000040ff057424 */ /* 0x000fe200078e00ff */
[----:B------:R-:W-:Y:S01]  /*3610*/  R2UR UR6, R6 ;  /* 0x00000000060672ca */ /* 0x000fe200000e0000 */
[----:B------:R-:W-:Y:S01]  /*3620*/  VIADD R6, R4, 0x6 ;  /* 0x0000000604067836 */ /* 0x000fe20000000000 */
[----:B------:R-:W-:Y:S01]  /*3630*/  R2UR UR7, R7 ;  /* 0x00000000070772ca */ /* 0x000fe200000e0000 */
[----:B------:R-:W-:-:S12]  /*3640*/  IMAD.MOV.U32 R7, RZ, RZ, 0x40000040 ;  /* 0x40000040ff077424 */ /* 0x000fd800078e00ff */
[----:B------:R-:W-:Y:S01]  /*3650*/  HGMMA.64x128x8.F32.TF32 R24, R104, gdesc[UR4], R24, gsb0 ;  /* 0x05e0000468187df0 */ /* 0x000fe20008002818 */
[----:B------:R-:W-:Y:S01]  /*3660*/  R2UR UR6, R6 ;  /* 0x00000000060672ca */ /* 0x000fe200000e0000 */
[----:B------:R-:W-:Y:S01]  /*3670*/  VIADD R6, R4, 0x400 ;  /* 0x0000040004067836 */ /* 0x000fe20000000000 */
[----:B------:R-:W-:Y:S01]  /*3680*/  R2UR UR7, R7 ;  /* 0x00000000070772ca */ /* 0x000fe200000e0000 */
[----:B------:R-:W-:Y:S01]  /*3690*/  IMAD.MOV.U32 R7, RZ, RZ, 0x40000040 ;  /* 0x40000040ff077424 */ /* 0x000fe200078e00ff */
[----:B------:R-:W-:Y:S02]  /*36a0*/  WARPGROUP.DEPBAR.LE gsb0, 0x0 ;  /* 0x00008000000079c5 */ /* 0x000fe40000010000 */
[----:B------:R-:W-:Y:S04]  /*36b0*/  LDS R104, [R3+0xb00] ;  /* 0x000b000003687984 */ /* 0x000fe80000000800 */
[----:B------:R-:W-:Y:S04]  /*36c0*/  LDS R105, [R3+0x1b00] ;  /* 0x001b000003697984 */ /* 0x000fe80000000800 */
[----:B------:R-:W-:Y:S04]  /*36d0*/  LDS R106, [R0+0x200] ;  /* 0x00020000006a7984 */ /* 0x000fe80000000800 */
[----:B------:R-:W1:Y:S02]  /*36e0*/  LDS R107, [R0+0x1200] ;  /* 0x00120000006b7984 */ /* 0x000e640000000800 */
[----:B-1----:R-:W-:-:S06]  /*36f0*/  WARPGROUP.ARRIVE ;  /* 0x00000000000079c5 */ /* 0x002fcc0000000000 */
        /* <DEDUP_REMOVED lines=101> */
[C---:B------:R-:W-:Y:S01]  /*3d50*/  VIADD R6, R4.reuse, 0xc04 ;  /* 0x00000c0404067836 */ /* 0x040fe20000000000 */
[----:B------:R-:W-:Y:S01]  /*3d60*/  R2UR UR7, R7 ;  /* 0x00000000070772ca */ /* 0x000fe200000e0000 */
[----:B------:R-:W-:Y:S02]  /*3d70*/  IMAD.MOV.U32 R7, RZ, RZ, 0x40000040 ;  /* 0x40000040ff077424 */ /* 0x000fe400078e00ff */
[----:B------:R-:W-:Y:S01]  /*3d80*/  VIADD R4, R4, 0xc06 ;  /* 0x00000c0604047836 */ /* 0x000fe20000000000 */
[----:B------:R-:W-:Y:S02]  /*3d90*/  WARPGROUP.DEPBAR.LE gsb0, 0x0 ;  /* 0x00008000000079c5 */ /* 0x000fe40000010000 */
[----:B------:R-:W-:Y:S04]  /*3da0*/  LDS R104, [R3+0x1500] ;  /* 0x0015000003687984 */ /* 0x000fe80000000800 */
[----:B------:R-:W-:Y:S04]  /*3db0*/  LDS R105, [R3+0x2500] ;  /* 0x0025000003697984 */ /* 0x000fe80000000800 */
[----:B------:R-:W-:Y:S04]  /*3dc0*/  LDS R106, [R0+0xc00] ;  /* 0x000c0000006a7984 */ /* 0x000fe80000000800 */
[----:B------:R-:W1:Y:S02]  /*3dd0*/  LDS R107, [R0+0x1c00] ;  /* 0x001c0000006b7984 */ /* 0x000e640000000800 */
[----:B-1----:R-:W-:-:S06]  /*3de0*/  WARPGROUP.ARRIVE ;  /* 0x00000000000079c5 */ /* 0x002fcc0000000000 */
[----:B------:R-:W-:Y:S01]  /*3df0*/  HGMMA.64x128x8.F32.TF32 R24, R104, gdesc[UR4], R24, gsb0 ;  /* 0x05e0000468187df0 */ /* 0x000fe20008002818 */
[----:B------:R-:W-:Y:S02]  /*3e00*/  R2UR UR6, R6 ;  /* 0x00000000060672ca */ /* 0x000fe400000e0000 */
[----:B------:R-:W-:Y:S01]  /*3e10*/  R2UR UR7, R7 ;  /* 0x00000000070772ca */ /* 0x000fe200000e0000 */
        /* <DEDUP_REMOVED lines=15> */
[----:B------:R-:W-:Y:S03]  /*3f10*/  HGMMA.64x128x8.F32.TF32 R24, R104, gdesc[UR4], R24, gsb0 ;  /* 0x05e0000468187df0 */ /* 0x000fe60008002818 */
[----:B------:R-:W-:Y:S02]  /*3f20*/  WARPGROUP.DEPBAR.LE gsb0, 0x0 ;  /* 0x00008000000079c5 */ /* 0x000fe40000010000 */
.L_x_24:
[----:B------:R2:W-:Y:S01]  /*3f30*/  SYNCS.ARRIVE.TRANS64.A1T0 RZ, [R102+UR46], RZ ;  /* 0x000000ff66ff79a7 */ /* 0x0005e2000810002e */
[----:B------:R-:W-:Y:S05]  /*3f40*/  @!P0 BRA `(.L_x_39) ;  /* 0x0000000000048947 */ /* 0x000fea0003800000 */
[----:B------:R-:W-:Y:S01]  /*3f50*/  BPT.TRAP 0x1 ;  /* 0x000000040000795c */ /* 0x000fe20000300000 */
.L_x_39:
[----:B------:R-:W-:Y:S02]  /*3f60*/  UIADD3 UR4, UR39, 0x1, UR44 ;  /* 0x0000000127047890 */ /* 0x000fe4000fffe02c */
[----:B------:R-:W-:Y:S02]  /*3f70*/  UISETP.GT.U32.AND UP0, UPT, UR38, 0x1, UPT ;  /* 0x000000012600788c */ /* 0x000fe4000bf04070 */
[----:B------:R-:W-:-:S04]  /*3f80*/  USHF.L.U32 UR4, UR4, 0x3, URZ ;  /* 0x0000000304047899 */ /* 0x000fc8000800063f */
[----:B------:R-:W-:Y:S01]  /*3f90*/  ULOP3.LUT UR4, UR4, 0x8, URZ, 0xc0, !UPT ;  /* 0x0000000804047892 */ /* 0x000fe2000f8ec03f */
[----:B------:R-:W-:-:S03]  /*3fa0*/  PLOP3.LUT P0, PT, PT, PT, UP0, 0x80, 0x0 ;  /* 0x000000000000781c */ /* 0x000fc60003f0f008 */
[----:B------:R-:W-:-:S04]  /*3fb0*/  UIADD3 UR4, UR41, 0x10, UR4 ;  /* 0x0000001029047890 */ /* 0x000fc8000fffe004 */
[----:B------:R-:W-:-:S09]  /*3fc0*/  UPRMT UR4, URZ, 0x654, UR4 ;  /* 0x000006543f047896 */ /* 0x000fd20008000004 */
[----:B------:R-:W-:Y:S01]  /*3fd0*/  SYNCS.ARRIVE.TRANS64.RED.A1T0 RZ, [UR4], RZ ;  /* 0x000000ffffff79a7 */ /* 0x000fe20008100404 */
[----:B------:R-:W-:Y:S05]  /*3fe0*/  @P0 BRA `(.L_x_40) ;  /* 0x0000000000040947 */ /* 0x000fea0003800000 */
[----:B------:R-:W-:Y:S01]  /*3ff0*/  BPT.TRAP 0x1 ;  /* 0x000000040000795c */ /* 0x000fe20000300000 */
.L_x_40:
[----:B0-----:R-:W-:Y:S02]  /*4000*/  SHF.L.U32 R3, R101, 0x1f, RZ ;  /* 0x0000001f65037819 */ /* 0x001fe400000006ff */
[----:B------:R-:W-:Y:S02]  /*4010*/  SHF.R.S32.HI R13, RZ, 0x1f, R19 ;  /* 0x0000001fff0d7819 */ /* 0x000fe40000011413 */
[----:B------:R-:W0:Y:S02]  /*4020*/  SYNCS.PHASECHK.TRANS64.TRYWAIT P0, [R98+URZ+0x8], R3 ;  /* 0x00000803620075a7 */ /* 0x000e24000800017f */
[----:B0-----:R-:W-:Y:S05]  /*4030*/  @!P0 BRA `(.L_x_41) ;  /* 0x0000005c00e88947 */ /* 0x001fea0003800000 */
.L_x_197:
[----:B------:R-:W-:Y:S01]  /*4040*/  IMAD.SHL.U32 R5, R18, 0x40, RZ ;  /* 0x0000004012057824 */ /* 0x000fe200078e00ff */
[----:B------:R-:W-:Y:S01]  /*4050*/  ULDC UR6, c[0x0][0x284] ;  /* 0x0000a10000067ab9 */ /* 0x000fe20000000800 */
[----:B------:R-:W-:Y:S01]  /*4060*/  IMAD.SHL.U32 R10, R2, 0x80, RZ ;  /* 0x00000080020a7824 */ /* 0x000fe200078e00ff */
[----:B------:R-:W-:Y:S01]  /*4070*/  ULDC.64 UR4, c[0x0][0x5d0] ;  /* 0x0001740000047ab9 */ /* 0x000fe20000000a00 */
[----:B------:R-:W-:Y:S01]  /*4080*/  IMAD.WIDE R20, R18, 0x40, R90 ;  /* 0x0000004012147825 */ /* 0x000fe200078e025a */
[----:B------:R-:W-:Y:S01]  /*4090*/  ISETP.GE.AND P0, PT, R5, UR6, PT ;  /* 0x0000000605007c0c */ /* 0x000fe2000bf06270 */
[----:B------:R-:W-:Y:S01]  /*40a0*/  ULDC UR6, c[0x0][0x288] ;  /* 0x0000a20000067ab9 */ /* 0x000fe20000000800 */
[----:B------:R-:W-:Y:S01]  /*40b0*/  SHF.R.S32.HI R11, RZ, 0x1f, R10 ;  /* 0x0000001fff0b7819 */ /* 0x000fe2000001140a */
[----:B------:R-:W-:Y:S01]  /*40c0*/  IMAD R0, R13, UR4, RZ ;  /* 0x000000040d007c24 */ /* 0x000fe2000f8e02ff */
[----:B------:R-:W-:Y:S01]  /*40d0*/  ISETP.GE.OR P0, PT, R10, UR6, P0 ;  /* 0x000000060a007c0c */ /* 0x000fe20008706670 */
[----:B0-----:R-:W-:-:S04]  /*40e0*/  IMAD.WIDE.U32 R2, R19, UR4, R92 ;  /* 0x0000000413027c25 */ /* 0x001fc8000f8e005c */
[----:B------:R-:W-:Y:S01]  /*40f0*/  IMAD R7, R19, UR5, R0 ;  /* 0x0000000513077c24 */ /* 0x000fe2000f8e0200 */
[----:B-1----:R-:W-:Y:S01]  /*4100*/  IADD3 R2, P1, R10, R2, RZ ;  /* 0x000000020a027210 */ /* 0x002fe20007f3e0ff */
[----:B------:R-:W-:Y:S02]  /*4110*/  ULDC.64 UR4, c[0x0][0x5c8] ;  /* 0x0001720000047ab9 */ /* 0x000fe40000000a00 */
[----:B------:R-:W-:Y:S01]  /*4120*/  IMAD R9, R21, UR4, RZ ;  /* 0x0000000415097c24 */ /* 0x000fe2000f8e02ff */
[----:B------:R-:W-:-:S03]  /*4130*/  IADD3.X R3, R11, R3, R7, P1, !PT ;  /* 0x000000030b037210 */ /* 0x000fc60000ffe407 */
[C---:B------:R-:W-:Y:S02]  /*4140*/  IMAD R9, R20.reuse, UR5, R9 ;  /* 0x0000000514097c24 */ /* 0x040fe4000f8e0209 */
[----:B------:R-:W-:Y:S01]  /*4150*/  IMAD.WIDE.U32 R104, R20, UR4, R2 ;  /* 0x0000000414687c25 */ /* 0x000fe2000f8e0002 */
[----:B------:R-:W-:Y:S06]  /*4160*/  @P0 BRA `(.L_x_42) ;  /* 0x0000003c00d80947 */ /* 0x000fec0003800000 */
[----:B-----5:R-:W-:Y:S01]  /*4170*/  FSETP.NEU.AND P1, PT, R89, RZ, PT ;  /* 0x000000ff5900720b */ /* 0x020fe20003f2d000 */
[----:B------:R-:W-:Y:S01]  /*4180*/  IMAD.IADD R14, R97, 0x1, -R10 ;  /* 0x00000001610e7824 */ /* 0x000fe200078e0a0a */
[----:B------:R-:W-:Y:S01]  /*4190*/  BSSY B0, `(.L_x_42) ;  /* 0x00003f3000007945 */ /* 0x000fe20003800000 */
[----:B------:R-:W-:Y:S02]  /*41a0*/  IMAD.IADD R0, R100, 0x1, -R5 ;  /* 0x0000000164007824 */ /* 0x000fe400078e0a05 */
[----:B------:R-:W-:Y:S01]  /*41b0*/  IMAD.IADD R7, R105, 0x1, R9 ;  /* 0x0000000169077824 */ /* 0x000fe200078e0209 */
[----:B------:R-:W-:-:S04]  /*41c0*/  ISETP.GT.AND P0, PT, R14, RZ, PT ;  /* 0x000000ff0e00720c */ /* 0x000fc80003f04270 */
[----:B------:R-:W-:-:S03]  /*41d0*/  ISETP.GT.AND P2, PT, R0, RZ, P0 ;  /* 0x000000ff0000720c */ /* 0x000fc60000744270 */
[----:B------:R-:W-:Y:S10]  /*41e0*/  @!P1 BRA `(.L_x_43) ;  /* 0x0000002c001c9947 */ /* 0x000ff40003800000 */
[----:B------:R-:W0:Y:S01]  /*41f0*/  LDC.64 R106, c[0x0][0x5b8] ;  /* 0x00016e00ff6a7b82 */ /* 0x000e220000000a00 */
[----:B------:R-:W-:-:S07]  /*4200*/  ULDC.64 UR4, c[0x0][0x5c0] ;  /* 0x0001700000047ab9 */ /* 0x000fce0000000a00 */
[----:B------:R-:W1:Y:S08]  /*4210*/  LDC.64 R108, c[0x0][0x5b0] ;  /* 0x00016c00ff6c7b82 */ /* 0x000e700000000a00 */
[----:B------:R-:W3:Y:S01]  /*4220*/  LDC.64 R110, c[0x0][0x5a8] ;  /* 0x00016a00ff6e7b82 */ /* 0x000ee20000000a00 */
[-C--:B0-----:R-:W-:Y:S02]  /*4230*/  IMAD R4, R13, R106.reuse, RZ ;  /* 0x0000006a0d047224 */ /* 0x081fe400078e02ff */
[----:B------:R-:W-:-:S04]  /*4240*/  IMAD.WIDE.U32 R2, R19, R106, R92 ;  /* 0x0000006a13027225 */ /* 0x000fc800078e005c */
[----:B------:R-:W-:Y:S01]  /*4250*/  IMAD R23, R19, R107, R4 ;  /* 0x0000006b13177224 */ /* 0x000fe200078e0204 */
[----:B------:R-:W-:Y:S01]  /*4260*/  IADD3 R4, P1, R10, R2, RZ ;  /* 0x000000020a047210 */ /* 0x000fe20007f3e0ff */
[----:B-1----:R-:W-:-:S03]  /*4270*/  IMAD R2, R21, R108, RZ ;  /* 0x0000006c15027224 */ /* 0x002fc600078e02ff */
[----:B------:R-:W-:Y:S01]  /*4280*/  IADD3.X R5, R11, R3, R23, P1, !PT ;  /* 0x000000030b057210 */ /* 0x000fe20000ffe417 */
[C---:B------:R-:W-:Y:S02]  /*4290*/  IMAD R21, R20.reuse, R109, R2 ;  /* 0x0000006d14157224 */ /* 0x040fe400078e0202 */
[----:B------:R-:W-:-:S04]  /*42a0*/  IMAD.WIDE.U32 R2, R20, R108, R4 ;  /* 0x0000006c14027225 */ /* 0x000fc800078e0004 */
[----:B------:R-:W-:Y:S01]  /*42b0*/  IMAD.IADD R3, R3, 0x1, R21 ;  /* 0x0000000103037824 */ /* 0x000fe200078e0215 */
[----:B---3--:R-:W-:-:S04]  /*42c0*/  LEA R8, P1, R2, R110, 0x2 ;  /* 0x0000006e02087211 */ /* 0x008fc800078210ff */
[----:B------:R-:W-:-:S05]  /*42d0*/  LEA.HI.X R9, R2, R111, R3, 0x2, P1 ;  /* 0x0000006f02097211 */ /* 0x000fca00008f1403 */
[----:B------:R0:W3:Y:S01]  /*42e0*/  @P2 LDG.E.LTC128B R15, desc[UR36][R8.64] ;  /* 0x00000024080f2981 */ /* 0x0000e2000c1e1920 */
[----:B------:R-:W-:Y:S01]  /*42f0*/  IMAD.WIDE.U32 R2, R20, R108, R10 ;  /* 0x0000006c14027225 */ /* 0x000fe200078e000a */
[----:B------:R-:W-:Y:S01]  /*4300*/  LEA R6, P3, R104, UR4, 0x2 ;  /* 0x0000000468067c11 */ /* 0x000fe2000f8610ff */
[----:B------:R-:W-:Y:S01]  /*4310*/  BSSY B1, `(.L_x_44) ;  /* 0x0000014000017945 */ /* 0x000fe20003800000 */
[----:B------:R-:W-:Y:S02]  /*4320*/  IADD3 R12, P1, R92, R2, RZ ;  /* 0x000000025c0c7210 */ /* 0x000fe40007f3e0ff */
[----:B------:R-:W-:Y:S02]  /*4330*/  LEA.HI.X R7, R104, UR5, R7, 0x2, P3 ;  /* 0x0000000568077c11 */ /* 0x000fe400098f1407 */
[----:B------:R-:W-:Y:S01]  /*4340*/  IADD3.X R13, R93, R21, R3, P1, !PT ;  /* 0x000000155d0d7210 */ /* 0x000fe20000ffe403 */
[----:B0-----:R-:W-:Y:S01]  /*4350*/  IMAD.SHL.U32 R8, R108, 0x8, RZ ;  /* 0x000000086c087824 */ /* 0x001fe200078e00ff */
[----:B------:R-:W-:-:S02]  /*4360*/  ISETP.GT.AND P1, PT, R14, 0x1, PT ;  /* 0x000000010e00780c */ /* 0x000fc40003f24270 */
[----:B------:R-:W-:Y:S01]  /*4370*/  SHF.L.U64.HI R9, R108, 0x3, R109 ;  /* 0x000000036c097819 */ /* 0x000fe2000001026d */
[----:B------:R-:W-:Y:S01]  /*4380*/  IMAD.WIDE.U32 R12, R19, R106, R12 ;  /* 0x0000006a130c7225 */ /* 0x000fe200078e000c */
[----:B------:R-:W-:-:S03]  /*4390*/  ISETP.GT.AND P3, PT, R0, RZ, P1 ;  /* 0x000000ff0000720c */ /* 0x000fc60000f64270 */
[----:B------:R-:W-:Y:S01]  /*43a0*/  IMAD.WIDE.U32 R8, R20, R108, R8 ;  /* 0x0000006c14087225 */ /* 0x000fe200078e0008 */
[----:B---3--:R-:W-:-:S05]  /*43b0*/  LOP3.LUT R2, R15, 0xffffe000, RZ, 0xc0, !PT ;  /* 0xffffe0000f027812 */ /* 0x008fca00078ec0ff */
[----:B------:R-:W-:Y:S01]  /*43c0*/  FMUL R3, R2, R89 ;  /* 0x0000005902037220 */ /* 0x000fe20000400000 */
[----:B------:R-:W-:-:S03]  /*43d0*/  LEA R2, P4, R12, R110, 0x2 ;  /* 0x0000006e0c027211 */ /* 0x000fc600078810ff */
[----:B------:R-:W-:Y:S01]  /*43e0*/  FFMA R105, R24, R88, R3 ;  /* 0x0000005818697223 */ /* 0x000fe20000000003 */
[----:B------:R-:W-:-:S04]  /*43f0*/  IMAD.IADD R3, R23, 0x1, R13 ;  /* 0x0000000117037824 */ /* 0x000fc800078e020d */
[----:B------:R-:W-:Y:S02]  /*4400*/  F2FP.TF32.F32.PACK_B R105, R105 ;  /* 0x00000069ff69723e */ /* 0x000fe400024050ff */
[----:B------:R-:W-:-:S03]  /*4410*/  LEA.HI.X R3, R12, R111, R3, 0x2, P4 ;  /* 0x0000006f0c037211 */ /* 0x000fc600020f1403 */
[----:B------:R0:W-:Y:S01]  /*4420*/  @P2 STG.E desc[UR36][R6.64], R105 ;  /* 0x0000006906002986 */ /* 0x0001e2000c101924 */
[----:B------:R-:W-:Y:S05]  /*4430*/  @!P3 BRA `(.L_x_45) ;  /* 0x000000000004b947 */ /* 0x000fea0003800000 */
[----:B------:R1:W5:Y:S02]  /*4440*/  LDG.E.LTC128B R15, desc[UR36][R2.64+0x4] ;  /* 0x00000424020f7981 */ /* 0x000364000c1e1920 */
.L_x_45:
[----:B------:R-:W-:Y:S05]  /*4450*/  BSYNC B1 ;  /* 0x0000000000017941 */ /* 0x000fea0003800000 */
.L_x_44:
[----:B-----5:R-:W-:Y:S01]  /*4460*/  LOP3.LUT R12, R15, 0xffffe000, RZ, 0xc0, !PT ;  /* 0xffffe0000f0c7812 */ /* 0x020fe200078ec0ff */
[----:B------:R-:W-:Y:S01]  /*4470*/  IMAD.IADD R21, R21, 0x1, R9 ;  /* 0x0000000115157824 */ /* 0x000fe200078e0209 */
[----:B------:R-:W-:Y:S02]  /*4480*/  IADD3 R4, P2, R4, R8, RZ ;  /* 0x0000000804047210 */ /* 0x000fe40007f5e0ff */
[----:B------:R-:W-:Y:S01]  /*4490*/  ISETP.GT.AND P0, PT, R0, 0x8, P0 ;  /* 0x000000080000780c */ /* 0x000fe20000704270 */
[----:B------:R-:W-:Y:S02]  /*44a0*/  FMUL R12, R12, R89 ;  /* 0x000000590c0c7220 */ /* 0x000fe40000400000 */
[----:B------:R-:W-:Y:S02]  /*44b0*/  IMAD.X R5, R21, 0x1, R5, P2 ;  /* 0x0000000115057824 */ /* 0x000fe400010e0605 */
[----:B------:R-:W-:Y:S01]  /*44c0*/  FFMA R25, R25, R88, R12 ;  /* 0x0000005819197223 */ /* 0x000fe2000000000c */
[----:B------:R-:W-:-:S04]  /*44d0*/  LEA R12, P2, R4, R110, 0x2 ;  /* 0x0000006e040c7211 */ /* 0x000fc800078410ff */
[----:B------:R-:W-:Y:S01]  /*44e0*/  LEA.HI.X R13, R4, R111, R5, 0x2, P2 ;  /* 0x0000006f040d7211 */ /* 0x000fe200010f1405 */
[----:B------:R-:W-:Y:S01]  /*44f0*/  @P3 IMAD.MOV.U32 R4, RZ, RZ, R6 ;  /* 0x000000ffff043224 */ /* 0x000fe200078e0006 */
[----:B------:R-:W-:Y:S01]  /*4500*/  F2FP.TF32.F32.PACK_B R25, R25 ;  /* 0x00000019ff19723e */ /* 0x000fe200024050ff */
[----:B------:R-:W-:-:S05]  /*4510*/  @P3 IMAD.MOV.U32 R5, RZ, RZ, R7 ;  /* 0x000000ffff053224 */ /* 0x000fca00078e0007 */
[----:B------:R3:W-:Y:S04]  /*4520*/  @P3 STG.E desc[UR36][R4.64+0x4], R25 ;  /* 0x0000041904003986 */ /* 0x0007e8000c101924 */
[----:B------:R-:W4:Y:S01]  /*4530*/  @P0 LDG.E.LTC128B R15, desc[UR36][R12.64] ;  /* 0x000000240c0f0981 */ /* 0x000f22000c1e1920 */
[----:B------:R-:W-:Y:S01]  /*4540*/  IADD3 R10, P2, P3, R92, R8, R10 ;  /* 0x000000085c0a7210 */ /* 0x000fe20007b5e00a */
[----:B------:R-:W-:Y:S01]  /*4550*/  BSSY B1, `(.L_x_46) ;  /* 0x0000011000017945 */ /* 0x000fe20003800000 */
[----:B------:R-:W-:Y:S02]  /*4560*/  ISETP.GT.AND P1, PT, R0, 0x8, P1 ;  /* 0x000000080000780c */ /* 0x000fe40000f24270 */
[----:B------:R-:W-:-:S03]  /*4570*/  IADD3.X R11, R93, R21, R11, P2, P3 ;  /* 0x000000155d0b7210 */ /* 0x000fc600017e640b */
[----:B------:R-:W-:Y:S01]  /*4580*/  IMAD.WIDE.U32 R10, R19, R106, R10 ;  /* 0x0000006a130a7225 */ /* 0x000fe200078e000a */
[----:B------:R-:W-:-:S03]  /*4590*/  SHF.L.U64.HI R19, R96, 0x2, R95 ;  /* 0x0000000260137819 */ /* 0x000fc6000001025f */
[----:B------:R-:W-:Y:S01]  /*45a0*/  IMAD.IADD R11, R23, 0x1, R11 ;  /* 0x00000001170b7824 */ /* 0x000fe200078e020b */
[----:B---3--:R-:W-:-:S04]  /*45b0*/  LEA R4, P3, R10, R110, 0x2 ;  /* 0x0000006e0a047211 */ /* 0x008fc800078610ff */
[----:B------:R-:W-:Y:S02]  /*45c0*/  LEA.HI.X R5, R10, R111, R11, 0x2, P3 ;  /* 0x0000006f0a057211 */ /* 0x000fe400018f140b */
[----:B----4-:R-:W-:-:S05]  /*45d0*/  LOP3.LUT R8, R15, 0xffffe000, RZ, 0xc0, !PT ;  /* 0xffffe0000f087812 */ /* 0x010fca00078ec0ff */
[----:B------:R-:W-:Y:S01]  /*45e0*/  FMUL R9, R8, R89 ;  /* 0x0000005908097220 */ /* 0x000fe20000400000 */
[----:B------:R-:W-:-:S03]  /*45f0*/  LEA R8, P2, R96, R6, 0x2 ;  /* 0x0000000660087211 */ /* 0x000fc600078410ff */
[----:B------:R-:W-:Y:S02]  /*4600*/  FFMA R21, R26, R88, R9 ;  /* 0x000000581a157223 */ /* 0x000fe40000000009 */
[----:B------:R-:W-:-:S03]  /*4610*/  IMAD.X R9, R19, 0x1, R7, P2 ;  /* 0x0000000113097824 */ /* 0x000fc600010e0607 */
[----:B------:R-:W-:-:S05]  /*4620*/  F2FP.TF32.F32.PACK_B R21, R21 ;  /* 0x00000015ff15723e */ /* 0x000fca00024050ff */
[----:B------:R3:W-:Y:S01]  /*4630*/  @P0 STG.E desc[UR36][R8.64], R21 ;  /* 0x0000001508000986 */ /* 0x0007e2000c101924 */
[----:B------:R-:W-:Y:S05]  /*4640*/  @!P1 BRA `(.L_x_47) ;  /* 0x0000000000049947 */ /* 0x000fea0003800000 */
[----:B------:R4:W5:Y:S02]  /*4650*/  LDG.E.LTC128B R15, desc[UR36][R4.64+0x4] ;  /* 0x00000424040f7981 */ /* 0x000964000c1e1920 */
.L_x_47:
[----:B------:R-:W-:Y:S05]  /*4660*/  BSYNC B1 ;  /* 0x0000000000017941 */ /* 0x000fea0003800000 */
.L_x_46:
[----:B-----5:R-:W-:Y:S01]  /*4670*/  LOP3.LUT R10, R15, 0xffffe000, RZ, 0xc0, !PT ;  /* 0xffffe0000f0a7812 */ /* 0x020fe200078ec0ff */
[----:B------:R-:W-:Y:S01]  /*4680*/  BSSY B1, `(.L_x_48) ;  /* 0x0000009000017945 */ /* 0x000fe20003800000 */
[----:B------:R-:W-:-:S03]  /*4690*/  ISETP.GT.AND P0, PT, R14, 0x8, PT ;  /* 0x000000080e00780c */ /* 0x000fc60003f04270 */
[----:B------:R-:W-:Y:S01]  /*46a0*/  FMUL R10, R10, R89 ;  /* 0x000000590a0a7220 */ /* 0x000fe20000400000 */
[----:B------:R-:W-:-:S03]  /*46b0*/  ISETP.GT.AND P2, PT, R0, RZ, P0 ;  /* 0x000000ff0000720c */ /* 0x000fc60000744270 */
[----:B------:R-:W-:-:S05]  /*46c0*/  FFMA R27, R27, R88, R10 ;  /* 0x000000581b1b7223 */ /* 0x000fca000000000a */
[----:B------:R-:W-:-:S05]  /*46d0*/  F2FP.TF32.F32.PACK_B R27, R27 ;  /* 0x0000001bff1b723e */ /* 0x000fca00024050ff */
[----:B------:R0:W-:Y:S01]  /*46e0*/  @P1 STG.E desc[UR36][R8.64+0x4], R27 ;  /* 0x0000041b08001986 */ /* 0x0001e2000c101924 */
[----:B------:R-:W-:Y:S05]  /*46f0*/  @!P2 BRA `(.L_x_49) ;  /* 0x000000000004a947 */ /* 0x000fea0003800000 */
[----:B------:R0:W5:Y:S02]  /*4700*/  LDG.E.LTC128B R15, desc[UR36][R2.64+0x20] ;  /* 0x00002024020f7981 */ /* 0x000164000c1e1920 */
.L_x_49:
[----:B------:R-:W-:Y:S05]  /*4710*/  BSYNC B1 ;  /* 0x0000000000017941 */ /* 0x000fea0003800000 */
.L_x_48:
        /* <DEDUP_REMOVED lines=10> */
.L_x_51:
[----:B------:R-:W-:Y:S05]  /*47c0*/  BSYNC B1 ;  /* 0x0000000000017941 */ /* 0x000fea0003800000 */
.L_x_50:
[----:B-----5:R-:W-:Y:S01]  /*47d0*/  LOP3.LUT R10, R15, 0xffffe000, RZ, 0xc0, !PT ;  /* 0xffffe0000f0a7812 */ /* 0x020fe200078ec0ff */
[----:B------:R-:W-:Y:S01]  /*47e0*/  BSSY B1, `(.L_x_52) ;  /* 0x0000008000017945 */ /* 0x000fe20003800000 */
[----:B------:R-:W-:-:S03]  /*47f0*/  ISETP.GT.AND P0, PT, R0, 0x8, P0 ;  /* 0x000000080000780c */ /* 0x000fc60000704270 */
[----:B------:R-:W-:-:S04]  /*4800*/  FMUL R10, R10, R89 ;  /* 0x000000590a0a7220 */ /* 0x000fc80000400000 */
[----:B------:R-:W-:-:S05]  /*4810*/  FFMA R29, R29, R88, R10 ;  /* 0x000000581d1d7223 */ /* 0x000fca000000000a */
[----:B------:R-:W-:-:S05]  /*4820*/  F2FP.TF32.F32.PACK_B R29, R29 ;  /* 0x0000001dff1d723e */ /* 0x000fca00024050ff */
[----:B------:R0:W-:Y:S01]  /*4830*/  @P3 STG.E desc[UR36][R6.64+0x24], R29 ;  /* 0x0000241d06003986 */ /* 0x0001e2000c101924 */
[----:B------:R-:W-:Y:S05]  /*4840*/  @!P0 BRA `(.L_x_53) ;  /* 0x0000000000048947 */ /* 0x000fea0003800000 */
[----:B------:R0:W5:Y:S02]  /*4850*/  LDG.E.LTC128B R15, desc[UR36][R4.64+0x20] ;  /* 0x00002024040f7981 */ /* 0x000164000c1e1920 */
.L_x_53:
[----:B------:R-:W-:Y:S05]  /*4860*/  BSYNC B1 ;  /* 0x0000000000017941 */ /* 0x000fea0003800000 */
.L_x_52:
[----:B-----5:R-:W-:Y:S01]  /*4870*/  LOP3.LUT R10, R15, 0xffffe000, RZ, 0xc0, !PT ;  /* 0xffffe0000f0a7812 */ /* 0x020fe200078ec0ff */
[----:B------:R-:W-:Y:S01]  /*4880*/  BSSY B1, `(.L_x_54) ;  /* 0x0000008000017945 */ /* 0x000fe20003800000 */
[----:B------:R-:W-:-:S03]  /*4890*/  ISETP.GT.AND P1, PT, R0, 0x8, P1 ;  /* 0x000000080000780c */ /* 0x000fc60000f24270 */
[----:B0-----:R-:W-:-:S04]  /*48a0*/  FMUL R11, R10, R89 ;  /* 0x000000590a0b7220 */ /* 0x001fc80000400000 */
[----:B------:R-:W-:-:S05]  /*48b0*/  FFMA R11, R30, R88, R11 ;  /* 0x000000581e0b7223 */ /* 0x000fca000000000b */
[----:B------:R-:W-:-:S05]  /*48c0*/  F2FP.TF32.F32.PACK_B R11, R11 ;  /* 0x0000000bff0b723e */ /* 0x000fca00024050ff */
[----:B------:R0:W-:Y:S01]  /*48d0*/  @P0 STG.E desc[UR36][R8.64+0x20], R11 ;  /* 0x0000200b08000986 */ /* 0x0001e2000c101924 */
[----:B------:R-:W-:Y:S05]  /*48e0*/  @!P1 BRA `(.L_x_55) ;  /* 0x0000000000049947 */ /* 0x000fea0003800000 */
[----:B------:R0:W5:Y:S02]  /*48f0*/  LDG.E.LTC128B R15, desc[UR36][R4.64+0x24] ;  /* 0x00002424040f7981 */ /* 0x000164000c1e1920 */
.L_x_55:
[----:B------:R-:W-:Y:S05]  /*4900*/  BSYNC B1 ;  /* 0x0000000000017941 */ /* 0x000fea0003800000 */
.L_x_54:
        /* <DEDUP_REMOVED lines=10> */
.L_x_57:
[----:B------:R-:W-:Y:S05]  /*49b0*/  BSYNC B1 ;  /* 0x0000000000017941 */ /* 0x000fea0003800000 */
.L_x_56:
[----:B-----5:R-:W-:Y:S01]  /*49c0*/  LOP3.LUT R10, R15, 0xffffe000, RZ, 0xc0, !PT ;  /* 0xffffe0000f0a7812 */ /* 0x020fe200078ec0ff */
[----:B------:R-:W-:Y:S01]  /*49d0*/  BSSY B1, `(.L_x_58) ;  /* 0x0000009000017945 */ /* 0x000fe20003800000 */
[----:B------:R-:W-:-:S03]  /*49e0*/  ISETP.GT.AND P1, PT, R14, 0x11, PT ;  /* 0x000000110e00780c */ /* 0x000fc60003f24270 */
[----:B0-----:R-:W-:Y:S01]  /*49f0*/  FMUL R11, R10, R89 ;  /* 0x000000590a0b7220 */ /* 0x001fe20000400000 */
[----:B------:R-:W-:-:S03]  /*4a00*/  ISETP.GT.AND P3, PT, R0, RZ, P1 ;  /* 0x000000ff0000720c */ /* 0x000fc60000f64270 */
[----:B------:R-:W-:-:S05]  /*4a10*/  FFMA R11, R32, R88, R11 ;  /* 0x00000058200b7223 */ /* 0x000fca000000000b */
[----:B------:R-:W-:-:S05]  /*4a20*/  F2FP.TF32.F32.PACK_B R11, R11 ;  /* 0x0000000bff0b723e */ /* 0x000fca00024050ff */
[----:B------:R0:W-:Y:S01]  /*4a30*/  @P2 STG.E desc[UR36][R6.64+0x40], R11 ;  /* 0x0000400b06002986 */ /* 0x0001e2000c101924 */
[----:B------:R-:W-:Y:S05]  /*4a40*/  @!P3 BRA `(.L_x_59) ;  /* 0x000000000004b947 */ /* 0x000fea0003800000 */
[----:B------:R0:W5:Y:S02]  /*4a50*/  LDG.E.LTC128B R15, desc[UR36][R2.64+0x44] ;  /* 0x00004424020f7981 */ /* 0x000164000c1e1920 */
.L_x_59:
[----:B------:R-:W-:Y:S05]  /*4a60*/  BSYNC B1 ;  /* 0x0000000000017941 */ /* 0x000fea0003800000 */
.L_x_58:
        /* <DEDUP_REMOVED lines=9> */
.L_x_61:
[----:B------:R-:W-:Y:S05]  /*4b00*/  BSYNC B1 ;  /* 0x0000000000017941 */ /* 0x000fea0003800000 */
.L_x_60:
        /* <DEDUP_REMOVED lines=9> */
.L_x_63:
[----:B------:R-:W-:Y:S05]  /*4ba0*/  BSYNC B1 ;  /* 0x0000000000017941 */ /* 0x000fea0003800000 */
.L_x_62:
        /* <DEDUP_REMOVED lines=10> */
.L_x_65:
[----:B------:R-:W-:Y:S05]  /*4c50*/  BSYNC B1 ;  /* 0x0000000000017941 */ /* 0x000fea0003800000 */
.L_x_64:
        /* <DEDUP_REMOVED lines=10> */
.L_x_67:
[----:B------:R-:W-:Y:S05]  /*4d00*/  BSYNC B1 ;  /* 0x0000000000017941 */ /* 0x000fea0003800000 */
.L_x_66:
        /* <DEDUP_REMOVED lines=9> */
.L_x_69:
[----:B------:R-:W-:Y:S05]  /*4da0*/  BSYNC B1 ;  /* 0x0000000000017941 */ /* 0x000fea0003800000 */
.L_x_68:
        /* <DEDUP_REMOVED lines=9> */
.L_x_71:
[----:B------:R-:W-:Y:S05]  /*4e40*/  BSYNC B1 ;  /* 0x0000000000017941 */ /* 0x000fea0003800000 */
.L_x_70:
        /* <DEDUP_REMOVED lines=10> */
.L_x_73:
[----:B------:R-:W-:Y:S05]  /*4ef0*/  BSYNC B1 ;  /* 0x0000000000017941 */ /* 0x000fea0003800000 */
.L_x_72:
        /* <DEDUP_REMOVED lines=10> */
.L_x_75:
[----:B------:R-:W-:Y:S05]  /*4fa0*/  BSYNC B1 ;  /* 0x0000000000017941 */ /* 0x000fea0003800000 */
.L_x_74:
        /* <DEDUP_REMOVED lines=9> */
.L_x_77:
[----:B------:R-:W-:Y:S05]  /*5040*/  BSYNC B1 ;  /* 0x0000000000017941 */ /* 0x000fea0003800000 */
.L_x_76:
        /* <DEDUP_REMOVED lines=9> */
.L_x_79:
[----:B------:R-:W-:Y:S05]  /*50e0*/  BSYNC B1 ;  /* 0x0000000000017941 */ /* 0x000fea0003800000 */
.L_x_78:
        /* <DEDUP_REMOVED lines=10> */
.L_x_81:
[----:B------:R-:W-:Y:S05]  /*5190*/  BSYNC B1 ;  /* 0x0000000000017941 */ /* 0x000fea0003800000 */
.L_x_80:
        /* <DEDUP_REMOVED lines=10> */
.L_x_83:
[----:B------:R-:W-:Y:S05]  /*5240*/  BSYNC B1 ;  /* 0x0000000000017941 */ /* 0x000fea0003800000 */
.L_x_82:
        /* <DEDUP_REMOVED lines=9> */
.L_x_85:
[----:B------:R-:W-:Y:S05]  /*52e0*/  BSYNC B1 ;  /* 0x0000000000017941 */ /* 0x000fea0003800000 */
.L_x_84:
        /* <DEDUP_REMOVED lines=9> */
.L_x_87:
[----:B------:R-:W-:Y:S05]  /*5380*/  BSYNC B1 ;  /* 0x0000000000017941 */ /* 0x000fea0003800000 */
.L_x_86:
        /* <DEDUP_REMOVED lines=10> */
.L_x_89:
[----:B------:R-:W-:Y:S05]  /*5430*/  BSYNC B1 ;  /* 0x0000000000017941 */ /* 0x000fea0003800000 */
.L_x_88:
        /* <DEDUP_REMOVED lines=10> */
.L_x_91:
[----:B------:R-:W-:Y:S05]  /*54e0*/  BSYNC B1 ;  /* 0x0000000000017941 */ /* 0x000fea0003800000 */
.L_x_90:
        /* <DEDUP_REMOVED lines=9> */
.L_x_93:
[----:B------:R-:W-:Y:S05]  /*5580*/  BSYNC B1 ;  /* 0x0000000000017941 */ /* 0x000fea0003800000 */
.L_x_92:
        /* <DEDUP_REMOVED lines=9> */
.L_x_95:
[----:B------:R-:W-:Y:S05]  /*5620*/  BSYNC B1 ;  /* 0x0000000000017941 */ /* 0x000fea0003800000 */
.L_x_94:
        /* <DEDUP_REMOVED lines=10> */
.L_x_97:
[----:B------:R-:W-:Y:S05]  /*56d0*/  BSYNC B1 ;  /* 0x0000000000017941 */ /* 0x000fea0003800000 */
.L_x_96:
        /* <DEDUP_REMOVED lines=10> */
.L_x_99:
[----:B------:R-:W-:Y:S05]  /*5780*/  BSYNC B1 ;  /* 0x0000000000017941 */ /* 0x000fea0003800000 */
.L_x_98:
        /* <DEDUP_REMOVED lines=9> */
.L_x_101:
[----:B------:R-:W-:Y:S05]  /*5820*/  BSYNC B1 ;  /* 0x0000000000017941 */ /* 0x000fea0003800000 */
.L_x_100:
        /* <DEDUP_REMOVED lines=9> */
.L_x_103:
[----:B------:R-:W-:Y:S05]  /*58c0*/  BSYNC B1 ;  /* 0x0000000000017941 */ /* 0x000fea0003800000 */
.L_x_102:
        /* <DEDUP_REMOVED lines=10> */
.L_x_105:
[----:B------:R-:W-:Y:S05]  /*5970*/  BSYNC B1 ;  /* 0x0000000000017941 */ /* 0x000fea0003800000 */
.L_x_104:
        /* <DEDUP_REMOVED lines=10> */
.L_x_107:
[----:B------:R-:W-:Y:S05]  /*5a20*/  BSYNC B1 ;  /* 0x0000000000017941 */ /* 0x000fea0003800000 */
.L_x_106:
        /* <DEDUP_REMOVED lines=9> */
.L_x_109:
[----:B------:R-:W-:Y:S05]  /*5ac0*/  BSYNC B1 ;  /* 0x0000000000017941 */ /* 0x000fea0003800000 */
.L_x_108:
        /* <DEDUP_REMOVED lines=9> */
.L_x_111:
[----:B------:R-:W-:Y:S05]  /*5b60*/  BSYNC B1 ;  /* 0x0000000000017941 */ /* 0x000fea0003800000 */
.L_x_110:
        /* <DEDUP_REMOVED lines=10> */
.L_x_113:
[----:B------:R-:W-:Y:S05]  /*5c10*/  BSYNC B1 ;  /* 0x0000000000017941 */ /* 0x000fea0003800000 */
.L_x_112:
        /* <DEDUP_REMOVED lines=10> */
.L_x_115:
[----:B------:R-:W-:Y:S05]  /*5cc0*/  BSYNC B1 ;  /* 0x0000000000017941 */ /* 0x000fea0003800000 */
.L_x_114:
        /* <DEDUP_REMOVED lines=9> */
.L_x_117:
[----:B------:R-:W-:Y:S05]  /*5d60*/  BSYNC B1 ;  /* 0x0000000000017941 */ /* 0x000fea0003800000 */
.L_x_116:
        /* <DEDUP_REMOVED lines=9> */
.L_x_119:
[----:B------:R-:W-:Y:S05]  /*5e00*/  BSYNC B1 ;  /* 0x0000000000017941 */ /* 0x000fea0003800000 */
.L_x_118:
        /* <DEDUP_REMOVED lines=10> */
.L_x_121:
[----:B------:R-:W-:Y:S05]  /*5eb0*/  BSYNC B1 ;  /* 0x0000000000017941 */ /* 0x000fea0003800000 */
.L_x_120:
        /* <DEDUP_REMOVED lines=10> */
.L_x_123:
[----:B------:R-:W-:Y:S05]  /*5f60*/  BSYNC B1 ;  /* 0x0000000000017941 */ /* 0x000fea0003800000 */
.L_x_122:
        /* <DEDUP_REMOVED lines=9> */
.L_x_125:
[----:B------:R-:W-:Y:S05]  /*6000*/  BSYNC B1 ;  /* 0x0000000000017941 */ /* 0x000fea0003800000 */
.L_x_124:
        /* <DEDUP_REMOVED lines=9> */
.L_x_127:
[----:B------:R-:W-:Y:S05]  /*60a0*/  BSYNC B1 ;  /* 0x0000000000017941 */ /* 0x000fea0003800000 */
.L_x_126:
        /* <DEDUP_REMOVED lines=10> */
.L_x_129:
[----:B------:R-:W-:Y:S05]  /*6150*/  BSYNC B1 ;  /* 0x0000000000017941 */ /* 0x000fea0003800000 */
.L_x_128:
        /* <DEDUP_REMOVED lines=10> */
.L_x_131:
[----:B------:R-:W-:Y:S05]  /*6200*/  BSYNC B1 ;  /* 0x0000000000017941 */ /* 0x000fea0003800000 */
.L_x_130:
        /* <DEDUP_REMOVED lines=9> */
.L_x_133:
[----:B------:R-:W-:Y:S05]  /*62a0*/  BSYNC B1 ;  /* 0x0000000000017941 */ /* 0x000fea0003800000 */
.L_x_132:
        /* <DEDUP_REMOVED lines=9> */
.L_x_135:
[----:B------:R-:W-:Y:S05]  /*6340*/  BSYNC B1 ;  /* 0x0000000000017941 */ /* 0x000fea0003800000 */
.L_x_134:
        /* <DEDUP_REMOVED lines=10> */
.L_x_137:
[----:B------:R-:W-:Y:S05]  /*63f0*/  BSYNC B1 ;  /* 0x0000000000017941 */ /* 0x000fea0003800000 */
.L_x_136:
        /* <DEDUP_REMOVED lines=10> */
.L_x_139:
[----:B------:R-:W-:Y:S05]  /*64a0*/  BSYNC B1 ;  /* 0x0000000000017941 */ /* 0x000fea0003800000 */
.L_x_138:
        /* <DEDUP_REMOVED lines=9> */
.L_x_141:
[----:B------:R-:W-:Y:S05]  /*6540*/  BSYNC B1 ;  /* 0x0000000000017941 */ /* 0x000fea0003800000 */
.L_x_140:
        /* <DEDUP_REMOVED lines=9> */
.L_x_143:
[----:B------:R-:W-:Y:S05]  /*65e0*/  BSYNC B1 ;  /* 0x0000000000017941 */ /* 0x000fea0003800000 */
.L_x_142:
        /* <DEDUP_REMOVED lines=10> */
.L_x_145:
[----:B------:R-:W-:Y:S05]  /*6690*/  BSYNC B1 ;  /* 0x0000000000017941 */ /* 0x000fea0003800000 */
.L_x_144:
        /* <DEDUP_REMOVED lines=10> */
.L_x_147:
[----:B------:R-:W-:Y:S05]  /*6740*/  BSYNC B1 ;  /* 0x0000000000017941 */ /* 0x000fea0003800000 */
.L_x_146:
        /* <DEDUP_REMOVED lines=9> */
.L_x_149:
[----:B------:R-:W-:Y:S05]  /*67e0*/  BSYNC B1 ;  /* 0x0000000000017941 */ /* 0x000fea0003800000 */
.L_x_148:
        /* <DEDUP_REMOVED lines=9> */
.L_x_151:
[----:B------:R-:W-:Y:S05]  /*6880*/  BSYNC B1 ;  /* 0x0000000000017941 */ /* 0x000fea0003800000 */
.L_x_150:
        /* <DEDUP_REMOVED lines=10> */
.L_x_153:
[----:B------:R-:W-:Y:S05]  /*6930*/  BSYNC B1 ;  /* 0x0000000000017941 */ /* 0x000fea0003800000 */
.L_x_152:
        /* <DEDUP_REMOVED lines=10> */
.L_x_155:
[----:B------:R-:W-:Y:S05]  /*69e0*/  BSYNC B1 ;  /* 0x0000000000017941 */ /* 0x000fea0003800000 */
.L_x_154:
        /* <DEDUP_REMOVED lines=9> */
.L_x_157:
[----:B------:R-:W-:Y:S05]  /*6a80*/  BSYNC B1 ;  /* 0x0000000000017941 */ /* 0x000fea0003800000 */
.L_x_156:
        /* <DEDUP_REMOVED lines=9> */
.L_x_159:
[----:B------:R-:W-:Y:S05]  /*6b20*/  BSYNC B1 ;  /* 0x0000000000017941 */ /* 0x000fea0003800000 */
.L_x_158:
        /* <DEDUP_REMOVED lines=10> */
.L_x_161:
[----:B------:R-:W-:Y:S05]  /*6bd0*/  BSYNC B1 ;  /* 0x0000000000017941 */ /* 0x000fea0003800000 */
.L_x_160:
        /* <DEDUP_REMOVED lines=10> */
.L_x_163:
[----:B------:R-:W-:Y:S05]  /*6c80*/  BSYNC B1 ;  /* 0x0000000000017941 */ /* 0x000fea0003800000 */
.L_x_162:
[----:B01---5:R-:W-:Y:S01]  /*6c90*/  LOP3.LUT R2, R15, 0xffffe000, RZ, 0xc0, !PT ;  /* 0xffffe0000f027812 */ /* 0x023fe200078ec0ff */
        /* <DEDUP_REMOVED lines=8> */
.L_x_165:
[----:B------:R-:W-:Y:S05]  /*6d20*/  BSYNC B1 ;  /* 0x0000000000017941 */ /* 0x000fea0003800000 */
.L_x_164:
[----:B-----5:R-:W-:Y:S01]  /*6d30*/  LOP3.LUT R2, R15, 0xffffe000, RZ, 0xc0, !PT ;  /* 0xffffe0000f027812 */ /* 0x020fe200078ec0ff */
[----:B------:R-:W-:Y:S01]  /*6d40*/  BSSY B1, `(.L_x_166) ;  /* 0x000000a000017945 */ /* 0x000fe20003800000 */
[----:B------:R-:W-:-:S03]  /*6d50*/  ISETP.GT.AND P1, PT, R0, 0x8, P1 ;  /* 0x000000080000780c */ /* 0x000fc60000f24270 */
[----:B------:R-:W-:Y:S01]  /*6d60*/  FMUL R3, R2, R89 ;  /* 0x0000005902037220 */ /* 0x000fe20000400000 */
[----:B------:R-:W-:-:S03]  /*6d70*/  @P0 IMAD.MOV.U32 R2, RZ, RZ, R8 ;  /* 0x000000ffff020224 */ /* 0x000fc600078e0008 */
[----:B0-----:R-:W-:Y:S01]  /*6d80*/  FFMA R7, R86, R88, R3 ;  /* 0x0000005856077223 */ /* 0x001fe20000000003 */
[----:B------:R-:W-:-:S04]  /*6d90*/  @P0 IMAD.MOV.U32 R3, RZ, RZ, R9 ;  /* 0x000000ffff030224 */ /* 0x000fc800078e0009 */
[----:B------:R-:W-:-:S05]  /*6da0*/  F2FP.TF32.F32.PACK_B R7, R7 ;  /* 0x00000007ff07723e */ /* 0x000fca00024050ff */
[----:B------:R0:W-:Y:S01]  /*6db0*/  @P0 STG.E desc[UR36][R2.64+0x1e0], R7 ;  /* 0x0001e00702000986 */ /* 0x0001e2000c101924 */
[----:B------:R-:W-:Y:S05]  /*6dc0*/  @!P1 BRA `(.L_x_167) ;  /* 0x0000000000049947 */ /* 0x000fea0003800000 */
[----:B------:R0:W5:Y:S02]  /*6dd0*/  LDG.E.LTC128B R15, desc[UR36][R4.64+0x1e4] ;  /* 0x0001e424040f7981 */ /* 0x000164000c1e1920 */
.L_x_167:
[----:B------:R-:W-:Y:S05]  /*6de0*/  BSYNC B1 ;  /* 0x0000000000017941 */ /* 0x000fea0003800000 */
.L_x_166:
[----:B------:R-:W-:Y:S05]  /*6df0*/  @!P1 BRA `(.L_x_168) ;  /* 0x0000001000b09947 */ /* 0x000fea0003800000 */
[----:B-----5:R-:W-:-:S05]  /*6e00*/  LOP3.LUT R0, R15, 0xffffe000, RZ, 0xc0, !PT ;  /* 0xffffe0000f007812 */ /* 0x020fca00078ec0ff */
[----:B------:R-:W-:-:S04]  /*6e10*/  FMUL R0, R0, R89 ;  /* 0x0000005900007220 */ /* 0x000fc80000400000 */
[----:B------:R-:W-:-:S05]  /*6e20*/  FFMA R87, R87, R88, R0 ;  /* 0x0000005857577223 */ /* 0x000fca0000000000 */
[----:B------:R-:W-:-:S05]  /*6e30*/  F2FP.TF32.F32.PACK_B R87, R87 ;  /* 0x00000057ff57723e */ /* 0x000fca00024050ff */
[----:B------:R0:W-:Y:S01]  /*6e40*/  STG.E desc[UR36][R8.64+0x1e4], R87 ;  /* 0x0001e45708007986 */ /* 0x0001e2000c101924 */
[----:B------:R-:W-:Y:S05]  /*6e50*/  BRA `(.L_x_168) ;  /* 0x0000001000987947 */ /* 0x000fea0003800000 */
.L_x_43:
[----:B------:R-:W-:Y:S01]  /*6e60*/  ISETP.GT.AND P4, PT, R14, 0x1, PT ;  /* 0x000000010e00780c */ /* 0x000fe20003f84270 */
[----:B------:R-:W-:Y:S01]  /*6e70*/  ULDC.64 UR4, c[0x0][0x5c0] ;  /* 0x0001700000047ab9 */ /* 0x000fe20000000a00 */
[-C--:B------:R-:W-:Y:S01]  /*6e80*/  FMUL R9, R24, R88.reuse ;  /* 0x0000005818097220 */ /* 0x080fe20000400000 */
[----:B------:R-:W-:Y:S01]  /*6e90*/  LEA R2, P3, R104, UR4, 0x2 ;  /* 0x0000000468027c11 */ /* 0x000fe2000f8610ff */
[-C--:B------:R-:W-:Y:S01]  /*6ea0*/  FMUL R25, R25, R88.reuse ;  /* 0x0000005819197220 */ /* 0x080fe20000400000 */
[----:B------:R-:W-:Y:S01]  /*6eb0*/  ISETP.GT.AND P1, PT, R0, RZ, P4 ;  /* 0x000000ff0000720c */ /* 0x000fe20002724270 */
[-C--:B------:R-:W-:Y:S01]  /*6ec0*/  FMUL R27, R27, R88.reuse ;  /* 0x000000581b1b7220 */ /* 0x080fe20000400000 */
[----:B------:R-:W-:Y:S01]  /*6ed0*/  LEA.HI.X R3, R104, UR5, R7, 0x2, P3 ;  /* 0x0000000568037c11 */ /* 0x000fe200098f1407 */
[-C--:B------:R-:W-:Y:S01]  /*6ee0*/  FMUL R7, R26, R88.reuse ;  /* 0x000000581a077220 */ /* 0x080fe20000400000 */
[----:B------:R-:W-:Y:S01]  /*6ef0*/  F2FP.TF32.F32.PACK_B R9, R9 ;  /* 0x00000009ff09723e */ /* 0x000fe200024050ff */
[-C--:B------:R-:W-:Y:S01]  /*6f00*/  FMUL R29, R29, R88.reuse ;  /* 0x000000581d1d7220 */ /* 0x080fe20000400000 */
[----:B------:R-:W-:Y:S01]  /*6f10*/  F2FP.TF32.F32.PACK_B R25, R25 ;  /* 0x00000019ff19723e */ /* 0x000fe200024050ff */
[----:B------:R-:W-:Y:S01]  /*6f20*/  FMUL R31, R31, R88 ;  /* 0x000000581f1f7220 */ /* 0x000fe20000400000 */
[C---:B------:R-:W-:Y:S01]  /*6f30*/  SHF.L.U64.HI R5, R96.reuse, 0x2, R95 ;  /* 0x0000000260057819 */ /* 0x040fe2000001025f */
[----:B------:R0:W-:Y:S01]  /*6f40*/  @P2 STG.E desc[UR36][R2.64], R9 ;  /* 0x0000000902002986 */ /* 0x0001e2000c101924 */
[----:B------:R-:W-:Y:S01]  /*6f50*/  LEA R4, P3, R96, R2, 0x2 ;  /* 0x0000000260047211 */ /* 0x000fe200078610ff */
[-C--:B------:R-:W-:Y:S01]  /*6f60*/  FMUL R11, R32, R88.reuse ;  /* 0x00000058200b7220 */ /* 0x080fe20000400000 */
[C---:B------:R-:W-:Y:S01]  /*6f70*/  ISETP.GT.AND P2, PT, R14.reuse, 0x8, PT ;  /* 0x000000080e00780c */ /* 0x040fe20003f44270 */
[----:B------:R-:W-:Y:S01]  /*6f80*/  @P1 STG.E desc[UR36][R2.64+0x4], R25 ;  /* 0x0000041902001986 */ /* 0x000fe2000c101924 */
[----:B------:R-:W-:Y:S01]  /*6f90*/  ISETP.GT.AND P1, PT, R14, 0x9, PT ;  /* 0x000000090e00780c */ /* 0x000fe20003f24270 */
[----:B------:R-:W-:Y:S01]  /*6fa0*/  IMAD.X R5, R5, 0x1, R3, P3 ;  /* 0x0000000105057824 */ /* 0x000fe200018e0603 */
[C---:B------:R-:W-:Y:S01]  /*6fb0*/  ISETP.GT.AND P0, PT, R0.reuse, 0x8, P0 ;  /* 0x000000080000780c */ /* 0x040fe20000704270 */
[-C--:B------:R-:W-:Y:S01]  /*6fc0*/  FMUL R33, R33, R88.reuse ;  /* 0x0000005821217220 */ /* 0x080fe20000400000 */
[C---:B------:R-:W-:Y:S01]  /*6fd0*/  ISETP.GT.AND P4, PT, R0.reuse, 0x8, P4 ;  /* 0x000000080000780c */ /* 0x040fe20002784270 */
[-C--:B------:R-:W-:Y:S01]  /*6fe0*/  FMUL R35, R35, R88.reuse ;  /* 0x0000005823237220 */ /* 0x080fe20000400000 */
[----:B------:R-:W-:Y:S01]  /*6ff0*/  ISETP.GT.AND P5, PT, R0, RZ, P2 ;  /* 0x000000ff0000720c */ /* 0x000fe200017a4270 */
[-C--:B0-----:R-:W-:Y:S01]  /*7000*/  FMUL R9, R28, R88.reuse ;  /* 0x000000581c097220 */ /* 0x081fe20000400000 */
[----:B------:R-:W-:Y:S01]  /*7010*/  ISETP.GT.AND P3, PT, R0, RZ, P1 ;  /* 0x000000ff0000720c */ /* 0x000fe20000f64270 */
[-C--:B------:R-:W-:Y:S01]  /*7020*/  FMUL R37, R37, R88.reuse ;  /* 0x0000005825257220 */ /* 0x080fe20000400000 */
[----:B------:R-:W-:Y:S01]  /*7030*/  F2FP.TF32.F32.PACK_B R7, R7 ;  /* 0x00000007ff07723e */ /* 0x000fe200024050ff */
[-C--:B------:R-:W-:Y:S01]  /*7040*/  FMUL R39, R39, R88.reuse ;  /* 0x0000005827277220 */ /* 0x080fe20000400000 */
[----:B------:R-:W-:Y:S01]  /*7050*/  F2FP.TF32.F32.PACK_B R27, R27 ;  /* 0x0000001bff1b723e */ /* 0x000fe200024050ff */
[-C--:B------:R-:W-:Y:S01]  /*7060*/  FMUL R41, R41, R88.reuse ;  /* 0x0000005829297220 */ /* 0x080fe20000400000 */
[----:B------:R-:W-:Y:S01]  /*7070*/  F2FP.TF32.F32.PACK_B R9, R9 ;  /* 0x00000009ff09723e */ /* 0x000fe200024050ff */
[----:B------:R0:W-:Y:S01]  /*7080*/  @P0 STG.E desc[UR36][R4.64], R7 ;  /* 0x0000000704000986 */ /* 0x0001e2000c101924 */
[----:B------:R-:W-:Y:S01]  /*7090*/  F2FP.TF32.F32.PACK_B R29, R29 ;  /* 0x0000001dff1d723e */ /* 0x000fe200024050ff */
[-C--:B------:R-:W-:Y:S01]  /*70a0*/  FMUL R43, R43, R88.reuse ;  /* 0x000000582b2b7220 */ /* 0x080fe20000400000 */
[----:B------:R-:W-:Y:S01]  /*70b0*/  ISETP.GT.AND P0, PT, R14, 0x10, PT ;  /* 0x000000100e00780c */ /* 0x000fe20003f04270 */
[----:B------:R-:W-:Y:S01]  /*70c0*/  @P4 STG.E desc[UR36][R4.64+0x4], R27 ;  /* 0x0000041b04004986 */ /* 0x000fe2000c101924 */
[C---:B------:R-:W-:Y:S01]  /*70d0*/  ISETP.GT.AND P2, PT, R0.reuse, 0x8, P2 ;  /* 0x000000080000780c */ /* 0x040fe20001744270 */
[-C--:B------:R-:W-:Y:S01]  /*70e0*/  FMUL R45, R45, R88.reuse ;  /* 0x000000582d2d7220 */ /* 0x080fe20000400000 */
[C---:B------:R-:W-:Y:S01]  /*70f0*/  ISETP.GT.AND P1, PT, R0.reuse, 0x8, P1 ;  /* 0x000000080000780c */ /* 0x040fe20000f24270 */
[----:B------:R1:W-:Y:S01]  /*7100*/  @P5 STG.E desc[UR36][R2.64+0x20], R9 ;  /* 0x0000200902005986 */ /* 0x0003e2000c101924 */
[----:B------:R-:W-:Y:S01]  /*7110*/  ISETP.GT.AND P5, PT, R0, RZ, P0 ;  /* 0x000000ff0000720c */ /* 0x000fe200007a4270 */
[-C--:B------:R-:W-:Y:S01]  /*7120*/  FMUL R47, R47, R88.reuse ;  /* 0x000000582f2f7220 */ /* 0x080fe20000400000 */
[----:B------:R-:W-:Y:S01]  /*7130*/  F2FP.TF32.F32.PACK_B R31, R31 ;  /* 0x0000001fff1f723e */ /* 0x000fe200024050ff */
[----:B------:R-:W-:Y:S01]  /*7140*/  @P3 STG.E desc[UR36][R2.64+0x24], R29 ;  /* 0x0000241d02003986 */ /* 0x000fe2000c101924 */
[----:B------:R-:W-:Y:S01]  /*7150*/  ISETP.GT.AND P3, PT, R14, 0x11, PT ;  /* 0x000000110e00780c */ /* 0x000fe20003f64270 */
[-C--:B0-----:R-:W-:Y:S01]  /*7160*/  FMUL R7, R30, R88.reuse ;  /* 0x000000581e077220 */ /* 0x081fe20000400000 */
[----:B------:R-:W-:Y:S01]  /*7170*/  F2FP.TF32.F32.PACK_B R11, R11 ;  /* 0x0000000bff0b723e */ /* 0x000fe200024050ff */
[-C--:B------:R-:W-:Y:S01]  /*7180*/  FMUL R49, R49, R88.reuse ;  /* 0x0000005831317220 */ /* 0x080fe20000400000 */
[----:B------:R-:W-:Y:S01]  /*7190*/  ISETP.GT.AND P4, PT, R0, RZ, P3 ;  /* 0x000000ff0000720c */ /* 0x000fe20001f84270 */
[-C--:B------:R-:W-:Y:S01]  /*71a0*/  FMUL R51, R51, R88.reuse ;  /* 0x0000005833337220 */ /* 0x080fe20000400000 */
[----:B------:R-:W-:Y:S01]  /*71b0*/  F2FP.TF32.F32.PACK_B R7, R7 ;  /* 0x00000007ff07723e */ /* 0x000fe200024050ff */
[-C--:B-1----:R-:W-:Y:S01]  /*71c0*/  FMUL R9, R36, R88.reuse ;  /* 0x0000005824097220 */ /* 0x082fe20000400000 */
[----:B------:R-:W-:Y:S01]  /*71d0*/  F2FP.TF32.F32.PACK_B R33, R33 ;  /* 0x00000021ff21723e */ /* 0x000fe200024050ff */
[-C--:B------:R-:W-:Y:S01]  /*71e0*/  FMUL R53, R53, R88.reuse ;  /* 0x0000005835357220 */ /* 0x080fe20000400000 */
[----:B------:R-:W-:Y:S01]  /*71f0*/  ISETP.GT.AND P0, PT, R0, 0x8, P0 ;  /* 0x000000080000780c */ /* 0x000fe20000704270 */
[----:B------:R0:W-:Y:S01]  /*7200*/  @P2 STG.E desc[UR36][R4.64+0x20], R7 ;  /* 0x0000200704002986 */ /* 0x0001e2000c101924 */
[C---:B------:R-:W-:Y:S01]  /*7210*/  ISETP.GT.AND P2, PT, R14.reuse, 0x19, PT ;  /* 0x000000190e00780c */ /* 0x040fe20003f44270 */
[-C--:B------:R-:W-:Y:S01]  /*7220*/  FMUL R55, R55, R88.reuse ;  /* 0x0000005837377220 */ /* 0x080fe20000400000 */
[----:B------:R-:W-:Y:S01]  /*7230*/  F2FP.TF32.F32.PACK_B R35, R35 ;  /* 0x00000023ff23723e */ /* 0x000fe200024050ff */
[----:B------:R-:W-:Y:S01]  /*7240*/  @P1 STG.E desc[UR36][R4.64+0x24], R31 ;  /* 0x0000241f04001986 */ /* 0x000fe2000c101924 */
[----:B------:R-:W-:Y:S01]  /*7250*/  ISETP.GT.AND P1, PT, R14, 0x18, PT ;  /* 0x000000180e00780c */ /* 0x000fe20003f24270 */
[-C--:B------:R-:W-:Y:S01]  /*7260*/  FMUL R57, R57, R88.reuse ;  /* 0x0000005839397220 */ /* 0x080fe20000400000 */
[----:B------:R-:W-:Y:S01]  /*7270*/  F2FP.TF32.F32.PACK_B R9, R9 ;  /* 0x00000009ff09723e */ /* 0x000fe200024050ff */
[----:B------:R1:W-:Y:S01]  /*7280*/  @P5 STG.E desc[UR36][R2.64+0x40], R11 ;  /* 0x0000400b02005986 */ /* 0x0003e2000c101924 */
[C---:B------:R-:W-:Y:S01]  /*7290*/  ISETP.GT.AND P5, PT, R0.reuse, RZ, P1 ;  /* 0x000000ff0000720c */ /* 0x040fe20000fa4270 */
[-C--:B------:R-:W-:Y:S01]  /*72a0*/  FMUL R59, R59, R88.reuse ;  /* 0x000000583b3b7220 */ /* 0x080fe20000400000 */
[----:B------:R-:W-:Y:S01]  /*72b0*/  F2FP.TF32.F32.PACK_B R37, R37 ;  /* 0x00000025ff25723e */ /* 0x000fe200024050ff */
[----:B------:R-:W-:Y:S01]  /*72c0*/  @P4 STG.E desc[UR36][R2.64+0x44], R33 ;  /* 0x0000442102004986 */ /* 0x000fe2000c101924 */
[----:B------:R-:W-:Y:S01]  /*72d0*/  ISETP.GT.AND P4, PT, R0, 0x8, P3 ;  /* 0x000000080000780c */ /* 0x000fe20001f84270 */
[-C--:B0-----:R-:W-:Y:S01]  /*72e0*/  FMUL R7, R34, R88.reuse ;  /* 0x0000005822077220 */ /* 0x081fe20000400000 */
[C---:B------:R-:W-:Y:S01]  /*72f0*/  ISETP.GT.AND P3, PT, R0.reuse, RZ, P2 ;  /* 0x000000ff0000720c */ /* 0x040fe20001764270 */
[-C--:B------:R-:W-:Y:S01]  /*7300*/  FMUL R61, R61, R88.reuse ;  /* 0x000000583d3d7220 */ /* 0x080fe20000400000 */
[----:B------:R-:W-:Y:S01]  /*7310*/  ISETP.GT.AND P1, PT, R0, 0x8, P1 ;  /* 0x000000080000780c */ /* 0x000fe20000f24270 */
[-C--:B------:R-:W-:Y:S01]  /*7320*/  FMUL R63, R63, R88.reuse ;  /* 0x000000583f3f7220 */ /* 0x080fe20000400000 */
[----:B------:R-:W-:Y:S01]  /*7330*/  F2FP.TF32.F32.PACK_B R7, R7 ;  /* 0x00000007ff07723e */ /* 0x000fe200024050ff */
[-C--:B-1----:R-:W-:Y:S01]  /*7340*/  FMUL R11, R40, R88.reuse ;  /* 0x00000058280b7220 */ /* 0x082fe20000400000 */
[----:B------:R-:W-:Y:S01]  /*7350*/  F2FP.TF32.F32.PACK_B R39, R39 ;  /* 0x00000027ff27723e */ /* 0x000fe200024050ff */
[-C--:B------:R-:W-:Y:S01]  /*7360*/  FMUL R65, R65, R88.reuse ;  /* 0x0000005841417220 */ /* 0x080fe20000400000 */
[----:B------:R-:W-:Y:S01]  /*7370*/  F2FP.TF32.F32.PACK_B R41, R41 ;  /* 0x00000029ff29723e */ /* 0x000fe200024050ff */
[----:B------:R0:W-:Y:S01]  /*7380*/  @P0 STG.E desc[UR36][R4.64+0x40], R7 ;  /* 0x0000400704000986 */ /* 0x0001e2000c101924 */
[----:B------:R-:W-:Y:S01]  /*7390*/  ISETP.GT.AND P0, PT, R14, 0x20, PT ;  /* 0x000000200e00780c */ /* 0x000fe20003f04270 */
[-C--:B------:R-:W-:Y:S01]  /*73a0*/  FMUL R67, R67, R88.reuse ;  /* 0x0000005843437220 */ /* 0x080fe20000400000 */
[----:B------:R-:W-:Y:S01]  /*73b0*/  F2FP.TF32.F32.PACK_B R11, R11 ;  /* 0x0000000bff0b723e */ /* 0x000fe200024050ff */
[----:B------:R-:W-:Y:S01]  /*73c0*/  @P4 STG.E desc[UR36][R4.64+0x44], R35 ;  /* 0x0000442304004986 */ /* 0x000fe2000c101924 */
[----:B------:R-:W-:Y:S01]  /*73d0*/  ISETP.GT.AND P4, PT, R0, 0x8, P2 ;  /* 0x000000080000780c */ /* 0x000fe20001784270 */
[-C--:B------:R-:W-:Y:S01]  /*73e0*/  FMUL R69, R69, R88.reuse ;  /* 0x0000005845457220 */ /* 0x080fe20000400000 */
[----:B------:R-:W-:Y:S01]  /*73f0*/  ISETP.GT.AND P2, PT, R14, 0x21, PT ;  /* 0x000000210e00780c */ /* 0x000fe20003f44270 */
[----:B------:R1:W-:Y:S01]  /*7400*/  @P5 STG.E desc[UR36][R2.64+0x60], R9 ;  /* 0x0000600902005986 */ /* 0x0003e2000c101924 */
[C---:B------:R-:W-:Y:S01]  /*7410*/  ISETP.GT.AND P5, PT, R0.reuse, RZ, P0 ;  /* 0x000000ff0000720c */ /* 0x040fe200007a4270 */
[-C--:B------:R-:W-:Y:S01]  /*7420*/  FMUL R71, R71, R88.reuse ;  /* 0x0000005847477220 */ /* 0x080fe20000400000 */
[----:B------:R-:W-:Y:S01]  /*7430*/  ISETP.GT.AND P0, PT, R0, 0x8, P0 ;  /* 0x000000080000780c */ /* 0x000fe20000704270 */
[-C--:B0-----:R-:W-:Y:S01]  /*7440*/  FMUL R7, R38, R88.reuse ;  /* 0x0000005826077220 */ /* 0x081fe20000400000 */
[----:B------:R-:W-:Y:S01]  /*7450*/  @P3 STG.E desc[UR36][R2.64+0x64], R37 ;  /* 0x0000642502003986 */ /* 0x000fe2000c101924 */
[----:B------:R-:W-:Y:S01]  /*7460*/  ISETP.GT.AND P3, PT, R0, RZ, P2 ;  /* 0x000000ff0000720c */ /* 0x000fe20001764270 */
[-C--:B------:R-:W-:Y:S01]  /*7470*/  FMUL R73, R73, R88.reuse ;  /* 0x0000005849497220 */ /* 0x080fe20000400000 */
[----:B------:R-:W-:Y:S01]  /*7480*/  F2FP.TF32.F32.PACK_B R43, R43 ;  /* 0x0000002bff2b723e */ /* 0x000fe200024050ff */
[-C--:B------:R-:W-:Y:S01]  /*7490*/  FMUL R75, R75, R88.reuse ;  /* 0x000000584b4b7220 */ /* 0x080fe20000400000 */
[----:B------:R-:W-:Y:S01]  /*74a0*/  F2FP.TF32.F32.PACK_B R7, R7 ;  /* 0x00000007ff07723e */ /* 0x000fe200024050ff */
[-C--:B------:R-:W-:Y:S01]  /*74b0*/  FMUL R77, R77, R88.reuse ;  /* 0x000000584d4d7220 */ /* 0x080fe20000400000 */
[-C--:B-1----:R-:W-:Y:S01]  /*74c0*/  FMUL R9, R44, R88.reuse ;  /* 0x000000582c097220 */ /* 0x082fe20000400000 */
[----:B------:R-:W-:Y:S01]  /*74d0*/  F2FP.TF32.F32.PACK_B R45, R45 ;  /* 0x0000002dff2d723e */ /* 0x000fe200024050ff */
[-C--:B------:R-:W-:Y:S01]  /*74e0*/  FMUL R79, R79, R88.reuse ;  /* 0x000000584f4f7220 */ /* 0x080fe20000400000 */
        /* <DEDUP_REMOVED lines=9> */
[----:B------:R-:W-:Y:S01]  /*7580*/  ISETP.GT.AND P5, PT, R0, RZ, P1 ;  /* 0x000000ff0000720c */ /* 0x000fe20000fa4270 */
        /* <DEDUP_REMOVED lines=9> */
[----:B-1----:R-:W-:Y:S01]  /*7620*/  FMUL R11, R48, R88 ;  /* 0x00000058300b7220 */ /* 0x002fe20000400000 */
[----:B------:R-:W-:-:S03]  /*7630*/  F2FP.TF32.F32.PACK_B R49, R49 ;  /* 0x00000031ff31723e */ /* 0x000fc600024050ff */
[----:B------:R0:W-:Y:S01]  /*7640*/  @P0 STG.E desc[UR36][R4.64+0x80], R7 ;  /* 0x0000800704000986 */ /* 0x0001e2000c101924 */
[----:B------:R-:W-:Y:S02]  /*7650*/  ISETP.GT.AND P0, PT, R14, 0x30, PT ;  /* 0x000000300e00780c */ /* 0x000fe40003f04270 */
[----:B------:R-:W-:Y:S01]  /*7660*/  F2FP.TF32.F32.PACK_B R11, R11 ;  /* 0x0000000bff0b723e */ /* 0x000fe200024050ff */
[----:B------:R-:W-:Y:S01]  /*7670*/  @P4 STG.E desc[UR36][R4.64+0x84], R43 ;  /* 0x0000842b04004986 */ /* 0x000fe2000c101924 */
[----:B------:R-:W-:Y:S02]  /*7680*/  ISETP.GT.AND P4, PT, R0, 0x8, P2 ;  /* 0x000000080000780c */ /* 0x000fe40001784270 */
[----:B------:R-:W-:Y:S01]  /*7690*/  ISETP.GT.AND P2, PT, R14, 0x31, PT ;  /* 0x000000310e00780c */ /* 0x000fe20003f44270 */
[----:B------:R1:W-:Y:S01]  /*76a0*/  @P5 STG.E desc[UR36][R2.64+0xa0], R9 ;  /* 0x0000a00902005986 */ /* 0x0003e2000c101924 */
[C---:B------:R-:W-:Y:S02]  /*76b0*/  ISETP.GT.AND P5, PT, R0.reuse, RZ, P0 ;  /* 0x000000ff0000720c */ /* 0x040fe400007a4270 */
[----:B------:R-:W-:Y:S01]  /*76c0*/  ISETP.GT.AND P0, PT, R0, 0x8, P0 ;  /* 0x000000080000780c */ /* 0x000fe20000704270 */
[----:B0-----:R-:W-:Y:S01]  /*76d0*/  FMUL R7, R46, R88 ;  /* 0x000000582e077220 */ /* 0x001fe20000400000 */
[----:B------:R-:W-:Y:S01]  /*76e0*/  @P3 STG.E desc[UR36][R2.64+0xa4], R45 ;  /* 0x0000a42d02003986 */ /* 0x000fe2000c101924 */
[----:B------:R-:W-:-:S02]  /*76f0*/  ISETP.GT.AND P3, PT, R0, RZ, P2 ;  /* 0x000000ff0000720c */ /* 0x000fc40001764270 */
[----:B------:R-:W-:Y:S02]  /*7700*/  F2FP.TF32.F32.PACK_B R51, R51 ;  /* 0x00000033ff33723e */ /* 0x000fe400024050ff */
        /* <DEDUP_REMOVED lines=92> */
[----:B------:R-:W-:Y:S01]  /*7cd0*/  @P3 STG.E desc[UR36][R2.64+0x164], R69 ;  /* 0x0001644502003986 */ /* 0x000fe2000c101924 */
[----:B0-----:R-:W-:Y:S01]  /*7ce0*/  FMUL R7, R70, R88 ;  /* 0x0000005846077220 */ /* 0x001fe20000400000 */
[----:B------:R-:W-:-:S02]  /*7cf0*/  ISETP.GT.AND P3, PT, R0, RZ, P2 ;  /* 0x000000ff0000720c */ /* 0x000fc40001764270 */
[----:B------:R-:W-:Y:S02]  /*7d00*/  F2FP.TF32.F32.PACK_B R75, R75 ;  /* 0x0000004bff4b723e */ /* 0x000fe400024050ff */
[----:B------:R-:W-:Y:S01]  /*7d10*/  F2FP.TF32.F32.PACK_B R7, R7 ;  /* 0x00000007ff07723e */ /* 0x000fe200024050ff */
[----:B-1----:R-:W-:Y:S01]  /*7d20*/  FMUL R9, R76, R88 ;  /* 0x000000584c097220 */ /* 0x002fe20000400000 */
[----:B------:R-:W-:-:S03]  /*7d30*/  F2FP.TF32.F32.PACK_B R77, R77 ;  /* 0x0000004dff4d723e */ /* 0x000fc600024050ff */
[----:B------:R0:W-:Y:S01]  /*7d40*/  @P1 STG.E desc[UR36][R4.64+0x160], R7 ;  /* 0x0001600704001986 */ /* 0x0001e2000c101924 */
[----:B------:R-:W-:Y:S02]  /*7d50*/  F2FP.TF32.F32.PACK_B R79, R79 ;  /* 0x0000004fff4f723e */ /* 0x000fe400024050ff */
[----:B------:R-:W-:Y:S01]  /*7d60*/  F2FP.TF32.F32.PACK_B R9, R9 ;  /* 0x00000009ff09723e */ /* 0x000fe200024050ff */
[----:B------:R-:W-:Y:S01]  /*7d70*/  @P4 STG.E desc[UR36][R4.64+0x164], R71 ;  /* 0x0001644704004986 */ /* 0x000fe2000c101924 */
[C---:B------:R-:W-:Y:S02]  /*7d80*/  ISETP.GT.AND P4, PT, R14.reuse, 0x68, PT ;  /* 0x000000680e00780c */ /* 0x040fe40003f84270 */
[----:B------:R-:W-:Y:S01]  /*7d90*/  F2FP.TF32.F32.PACK_B R81, R81 ;  /* 0x00000051ff51723e */ /* 0x000fe200024050ff */
[----:B------:R1:W-:Y:S01]  /*7da0*/  @P5 STG.E desc[UR36][R2.64+0x180], R11 ;  /* 0x0001800b02005986 */ /* 0x0003e2000c101924 */
[----:B------:R-:W-:Y:S02]  /*7db0*/  ISETP.GT.AND P5, PT, R14, 0x69, PT ;  /* 0x000000690e00780c */ /* 0x000fe40003fa4270 */
[----:B------:R-:W-:Y:S01]  /*7dc0*/  F2FP.TF32.F32.PACK_B R83, R83 ;  /* 0x00000053ff53723e */ /* 0x000fe200024050ff */
[----:B------:R-:W-:Y:S01]  /*7dd0*/  @P3 STG.E desc[UR36][R2.64+0x184], R73 ;  /* 0x0001844902003986 */ /* 0x000fe2000c101924 */
[----:B------:R-:W-:Y:S01]  /*7de0*/  ISETP.GT.AND P3, PT, R0, 0x8, P2 ;  /* 0x000000080000780c */ /* 0x000fe20001764270 */
[----:B0-----:R-:W-:Y:S01]  /*7df0*/  FMUL R7, R74, R88 ;  /* 0x000000584a077220 */ /* 0x001fe20000400000 */
[----:B------:R-:W-:-:S02]  /*7e00*/  ISETP.GT.AND P2, PT, R0, RZ, P4 ;  /* 0x000000ff0000720c */ /* 0x000fc40002744270 */
[C---:B------:R-:W-:Y:S02]  /*7e10*/  ISETP.GT.AND P1, PT, R0.reuse, RZ, P5 ;  /* 0x000000ff0000720c */ /* 0x040fe40002f24270 */
[----:B------:R-:W-:Y:S01]  /*7e20*/  ISETP.GT.AND P4, PT, R0, 0x8, P4 ;  /* 0x000000080000780c */ /* 0x000fe20002784270 */
[----:B-1----:R-:W-:Y:S01]  /*7e30*/  FMUL R11, R78, R88 ;  /* 0x000000584e0b7220 */ /* 0x002fe20000400000 */
[----:B------:R-:W-:Y:S02]  /*7e40*/  ISETP.GT.AND P5, PT, R0, 0x8, P5 ;  /* 0x000000080000780c */ /* 0x000fe40002fa4270 */
[----:B------:R-:W-:Y:S02]  /*7e50*/  F2FP.TF32.F32.PACK_B R7, R7 ;  /* 0x00000007ff07723e */ /* 0x000fe400024050ff */
[----:B------:R-:W-:Y:S02]  /*7e60*/  F2FP.TF32.F32.PACK_B R11, R11 ;  /* 0x0000000bff0b723e */ /* 0x000fe400024050ff */
[----:B------:R-:W-:Y:S01]  /*7e70*/  F2FP.TF32.F32.PACK_B R13, R13 ;  /* 0x0000000dff0d723e */ /* 0x000fe200024050ff */
[----:B------:R0:W-:Y:S01]  /*7e80*/  @P0 STG.E desc[UR36][R4.64+0x180], R7 ;  /* 0x0001800704000986 */ /* 0x0001e2000c101924 */
[----:B------:R-:W-:-:S02]  /*7e90*/  ISETP.GT.AND P0, PT, R14, 0x79, PT ;  /* 0x000000790e00780c */ /* 0x000fc40003f04270 */
[----:B------:R-:W-:Y:S01]  /*7ea0*/  F2FP.TF32.F32.PACK_B R85, R85 ;  /* 0x00000055ff55723e */ /* 0x000fe200024050ff */
[----:B------:R-:W-:Y:S01]  /*7eb0*/  @P3 STG.E desc[UR36][R4.64+0x184], R75 ;  /* 0x0001844b04003986 */ /* 0x000fe2000c101924 */
[C---:B------:R-:W-:Y:S02]  /*7ec0*/  ISETP.GT.AND P3, PT, R14.reuse, 0x70, PT ;  /* 0x000000700e00780c */ /* 0x040fe40003f64270 */
[----:B------:R-:W-:Y:S01]  /*7ed0*/  F2FP.TF32.F32.PACK_B R87, R87 ;  /* 0x00000057ff57723e */ /* 0x000fe200024050ff */
[----:B------:R1:W-:Y:S01]  /*7ee0*/  @P2 STG.E desc[UR36][R2.64+0x1a0], R9 ;  /* 0x0001a00902002986 */ /* 0x0003e2000c101924 */
[----:B------:R-:W-:-:S03]  /*7ef0*/  ISETP.GT.AND P2, PT, R14, 0x71, PT ;  /* 0x000000710e00780c */ /* 0x000fc60003f44270 */
[----:B------:R-:W-:Y:S01]  /*7f00*/  @P1 STG.E desc[UR36][R2.64+0x1a4], R77 ;  /* 0x0001a44d02001986 */ /* 0x000fe2000c101924 */
[-C--:B0-----:R-:W-:Y:S01]  /*7f10*/  FMUL R7, R80, R88.reuse ;  /* 0x0000005850077220 */ /* 0x081fe20000400000 */
[----:B------:R-:W-:Y:S02]  /*7f20*/  ISETP.GT.AND P1, PT, R14, 0x78, PT ;  /* 0x000000780e00780c */ /* 0x000fe40003f24270 */
[----:B------:R0:W-:Y:S01]  /*7f30*/  @P4 STG.E desc[UR36][R4.64+0x1a0], R11 ;  /* 0x0001a00b04004986 */ /* 0x0001e2000c101924 */
[C---:B------:R-:W-:Y:S02]  /*7f40*/  ISETP.GT.AND P4, PT, R0.reuse, RZ, P3 ;  /* 0x000000ff0000720c */ /* 0x040fe40001f84270 */
[----:B------:R-:W-:Y:S01]  /*7f50*/  F2FP.TF32.F32.PACK_B R7, R7 ;  /* 0x00000007ff07723e */ /* 0x000fe200024050ff */
[----:B------:R-:W-:Y:S01]  /*7f60*/  @P5 STG.E desc[UR36][R4.64+0x1a4], R79 ;  /* 0x0001a44f04005986 */ /* 0x000fe2000c101924 */
[----:B------:R-:W-:Y:S01]  /*7f70*/  ISETP.GT.AND P5, PT, R0, RZ, P2 ;  /* 0x000000ff0000720c */ /* 0x000fe200017a4270 */
[----:B-1----:R-:W-:Y:S01]  /*7f80*/  FMUL R9, R82, R88 ;  /* 0x0000005852097220 */ /* 0x002fe20000400000 */
[----:B------:R-:W-:-:S02]  /*7f90*/  ISETP.GT.AND P3, PT, R0, 0x8, P3 ;  /* 0x000000080000780c */ /* 0x000fc40001f64270 */
[----:B------:R-:W-:Y:S02]  /*7fa0*/  ISETP.GT.AND P2, PT, R0, 0x8, P2 ;  /* 0x000000080000780c */ /* 0x000fe40001744270 */
[----:B------:R-:W-:Y:S01]  /*7fb0*/  F2FP.TF32.F32.PACK_B R9, R9 ;  /* 0x00000009ff09723e */ /* 0x000fe200024050ff */
[----:B0-----:R-:W-:Y:S02]  /*7fc0*/  FMUL R11, R86, R88 ;  /* 0x00000058560b7220 */ /* 0x001fe40000400000 */
[----:B------:R-:W-:Y:S01]  /*7fd0*/  @P4 STG.E desc[UR36][R2.64+0x1c0], R7 ;  /* 0x0001c00702004986 */ /* 0x000fe2000c101924 */
[C---:B------:R-:W-:Y:S02]  /*7fe0*/  ISETP.GT.AND P4, PT, R0.reuse, RZ, P1 ;  /* 0x000000ff0000720c */ /* 0x040fe40000f84270 */
[C---:B------:R-:W-:Y:S01]  /*7ff0*/  ISETP.GT.AND P1, PT, R0.reuse, 0x8, P1 ;  /* 0x000000080000780c */ /* 0x040fe20000f24270 */
[----:B------:R-:W-:Y:S01]  /*8000*/  @P5 STG.E desc[UR36][R2.64+0x1c4], R81 ;  /* 0x0001c45102005986 */ /* 0x000fe2000c101924 */
[----:B------:R-:W-:-:S02]  /*8010*/  ISETP.GT.AND P5, PT, R0, RZ, P0 ;  /* 0x000000ff0000720c */ /* 0x000fc400007a4270 */
[----:B------:R-:W-:Y:S01]  /*8020*/  ISETP.GT.AND P0, PT, R0, 0x8, P0 ;  /* 0x000000080000780c */ /* 0x000fe20000704270 */
[----:B------:R-:W-:Y:S01]  /*8030*/  @P3 STG.E desc[UR36][R4.64+0x1c0], R9 ;  /* 0x0001c00904003986 */ /* 0x000fe2000c101924 */
[----:B------:R-:W-:-:S03]  /*8040*/  F2FP.TF32.F32.PACK_B R11, R11 ;  /* 0x0000000bff0b723e */ /* 0x000fc600024050ff */
[----:B------:R-:W-:Y:S04]  /*8050*/  @P2 STG.E desc[UR36][R4.64+0x1c4], R83 ;  /* 0x0001c45304002986 */ /* 0x000fe8000c101924 */
[----:B------:R-:W-:Y:S04]  /*8060*/  @P4 STG.E desc[UR36][R2.64+0x1e0], R13 ;  /* 0x0001e00d02004986 */ /* 0x000fe8000c101924 */
[----:B------:R0:W-:Y:S02]  /*8070*/  @P5 STG.E desc[UR36][R2.64+0x1e4], R85 ;  /* 0x0001e45502005986 */ /* 0x0001e4000c101924 */
[----:B0-----:R-:W-:-:S02]  /*8080*/  @P1 IMAD.MOV.U32 R2, RZ, RZ, R4 ;  /* 0x000000ffff021224 */ /* 0x001fc400078e0004 */
[----:B------:R-:W-:-:S05]  /*8090*/  @P1 IMAD.MOV.U32 R3, RZ, RZ, R5 ;  /* 0x000000ffff031224 */ /* 0x000fca00078e0005 */
[----:B------:R0:W-:Y:S04]  /*80a0*/  @P1 STG.E desc[UR36][R2.64+0x1e0], R11 ;  /* 0x0001e00b02001986 */ /* 0x0001e8000c101924 */
[----:B------:R0:W-:Y:S02]  /*80b0*/  @P0 STG.E desc[UR36][R4.64+0x1e4], R87 ;  /* 0x0001e45704000986 */ /* 0x0001e4000c101924 */
.L_x_168:
[----:B------:R-:W-:Y:S05]  /*80c0*/  BSYNC B0 ;  /* 0x0000000000007941 */ /* 0x000fea0003800000 */
.L_x_42:
[----:B0-----:R-:W-:Y:S01]  /*80d0*/  IMAD.U32 R2, RZ, RZ, UR54 ;  /* 0x00000036ff027e24 */ /* 0x001fe2000f8e00ff */
[----:B------:R-:W-:Y:S01]  /*80e0*/  ULDC.64 UR4, c[0x0][0x650] ;  /* 0x0001940000047ab9 */ /* 0x000fe20000000a00 */
[----:B------:R-:W-:Y:S01]  /*80f0*/  IMAD.U32 R3, RZ, RZ, UR55 ;  /* 0x00000037ff037e24 */ /* 0x000fe2000f8e00ff */
[----:B------:R0:W-:Y:S01]  /*8100*/  SYNCS.ARRIVE.TRANS64.A1T0 RZ, [R99+UR46], RZ ;  /* 0x000000ff63ff79a7 */ /* 0x0001e2000810002e */
[----:B------:R-:W-:Y:S01]  /*8110*/  PRMT R0, RZ, 0x7610, R0 ;  /* 0x00007610ff007816 */ /* 0x000fe20000000000 */
[----:B------:R-:W-:Y:S01]  /*8120*/  IMAD.MOV.U32 R18, RZ, RZ, -0x1 ;  /* 0xffffffffff127424 */ /* 0x000fe200078e00ff */
[----:B------:R-:W-:Y:S01]  /*8130*/  LEA R16, P0, R2, R16, 0x1 ;  /* 0x0000001002107211 */ /* 0x000fe200078008ff */
[----:B------:R-:W-:Y:S02]  /*8140*/  IMAD.MOV.U32 R2, RZ, RZ, -0x1 ;  /* 0xffffffffff027424 */ /* 0x000fe400078e00ff */
[----:B------:R-:W-:Y:S01]  /*8150*/  IMAD.MOV.U32 R19, RZ, RZ, -0x1 ;  /* 0xffffffffff137424 */ /* 0x000fe200078e00ff */
[----:B------:R-:W-:-:S02]  /*8160*/  IADD3.X R17, R17, UR49, RZ, P0, !PT ;  /* 0x0000003111117c10 */ /* 0x000fc400087fe4ff */
[----:B------:R-:W-:-:S04]  /*8170*/  ISETP.GE.U32.AND P0, PT, R16, UR4, PT ;  /* 0x0000000410007c0c */ /* 0x000fc8000bf06070 */
[----:B------:R-:W-:-:S13]  /*8180*/  ISETP.GE.U32.AND.EX P0, PT, R17, UR5, PT, P0 ;  /* 0x0000000511007c0c */ /* 0x000fda000bf06100 */
[----:B0-----:R-:W-:Y:S05]  /*8190*/  @P0 BRA `(.L_x_169) ;  /* 0x0000000400700947 */ /* 0x001fea0003800000 */
[----:B------:R-:W0:Y:S01]  /*81a0*/  S2UR UR7, SR_CTAID.X ;  /* 0x00000000000779c3 */ /* 0x000e220000002500 */
[----:B------:R-:W-:Y:S01]  /*81b0*/  ULDC.64 UR4, c[0x0][0x628] ;  /* 0x00018a0000047ab9 */ /* 0x000fe20000000a00 */
[----:B------:R-:W-:Y:S01]  /*81c0*/  ULDC UR6, c[0x0][0x150] ;  /* 0x0000540000067ab9 */ /* 0x000fe20000000800 */
[----:B------:R-:W-:Y:S01]  /*81d0*/  ISETP.NE.U32.AND P0, PT, RZ, UR4, PT ;  /* 0x00000004ff007c0c */ /* 0x000fe2000bf05070 */
[----:B------:R-:W-:Y:S01]  /*81e0*/  ULDC UR15, c[0x0][0x630] ;  /* 0x00018c00000f7ab9 */ /* 0x000fe20000000800 */
[C---:B------:R-:W-:Y:S02]  /*81f0*/  R2UR UR17, R16.reuse ;  /* 0x00000000101172ca */ /* 0x040fe400000e0000 */
[----:B------:R-:W-:Y:S01]  /*8200*/  ISETP.NE.AND.EX P0, PT, RZ, UR5, PT, P0 ;  /* 0x00000005ff007c0c */ /* 0x000fe2000bf05300 */
[----:B------:R-:W1:Y:S01]  /*8210*/  S2UR UR16, SR_CTAID.Y ;  /* 0x00000000001079c3 */ /* 0x000e620000002600 */
[----:B------:R-:W-:Y:S02]  /*8220*/  R2UR UR12, R16 ;  /* 0x00000000100c72ca */ /* 0x000fe400000e0000 */
[----:B------:R-:W-:-:S02]  /*8230*/  R2UR UR13, R17 ;  /* 0x00000000110d72ca */ /* 0x000fc400000e0000 */
[----:B0-----:R-:W-:-:S05]  /*8240*/  I2FP.F32.U32 R0, UR7 ;  /* 0x0000000700007c45 */ /* 0x001fca0008201000 */
[----:B------:R-:W-:Y:S01]  /*8250*/  FMUL R0, R0, UR6 ;  /* 0x0000000600007c20 */ /* 0x000fe20008400000 */
[----:B------:R-:W-:Y:S01]  /*8260*/  ULDC UR6, c[0x0][0x154] ;  /* 0x0000550000067ab9 */ /* 0x000fe20000000800 */
[----:B-1----:R-:W-:-:S04]  /*8270*/  I2FP.F32.U32 R2, UR16 ;  /* 0x0000001000027c45 */ /* 0x002fc80008201000 */
[----:B------:R-:W0:Y:S01]  /*8280*/  F2I.U32.TRUNC.NTZ R0, R0 ;  /* 0x0000000000007305 */ /* 0x000e22000020f000 */
[----:B------:R-:W-:Y:S01]  /*8290*/  FMUL R2, R2, UR6 ;  /* 0x0000000602027c20 */ /* 0x000fe20008400000 */
[----:B------:R-:W-:Y:S06]  /*82a0*/  @!P0 BRA `(.L_x_170) ;  /* 0x0000000000308947 */ /* 0x000fec0003800000 */
        /* <DEDUP_REMOVED lines=12> */
.L_x_170:
[----:B------:R-:W-:Y:S01]  /*8370*/  USHF.R.U64 UR6, UR12, UR15, UR13 ;  /* 0x0000000f0c067299 */ /* 0x000fe2000800120d */
[----:B------:R-:W-:Y:S01]  /*8380*/  R2UR UR5, R17 ;  /* 0x00000000110572ca */ /* 0x000fe200000e0000 */
[----:B------:R-:W-:Y:S01]  /*8390*/  USHF.R.U32.HI UR4, URZ, UR15, UR13 ;  /* 0x0000000f3f047299 */ /* 0x000fe2000801160d */
[----:B------:R-:W1:Y:S01]  /*83a0*/  F2I.U32.TRUNC.NTZ R2, R2 ;  /* 0x0000000200027305 */ /* 0x000e62000020f000 */
[----:B------:R-:W-:Y:S01]  /*83b0*/  UIADD3 UR9, UP0, URZ, -UR6, URZ ;  /* 0x800000063f097290 */ /* 0x000fe2000ff1e03f */
[----:B------:R-:W-:Y:S01]  /*83c0*/  ULDC.64 UR10, c[0x0][0x620] ;  /* 0x00018800000a7ab9 */ /* 0x000fe20000000a00 */
[----:B------:R-:W-:Y:S02]  /*83d0*/  ULDC UR14, c[0x0][0x608] ;  /* 0x00018200000e7ab9 */ /* 0x000fe40000000800 */
[----:B------:R-:W-:Y:S01]  /*83e0*/  UIADD3.X UR4, URZ, ~UR4, URZ, UP0, !UPT ;  /* 0x800000043f047290 */ /* 0x000fe200087fe43f */
[----:B------:R-:W-:Y:S01]  /*83f0*/  ULDC UR15, c[0x0][0x658] ;  /* 0x00019600000f7ab9 */ /* 0x000fe20000000800 */
[----:B------:R-:W-:-:S02]  /*8400*/  ULDC UR12, c[0x0][0x144] ;  /* 0x00005100000c7ab9 */ /* 0x000fc40000000800 */
[----:B------:R-:W-:Y:S01]  /*8410*/  UIMAD UR8, UR4, UR10, URZ ;  /* 0x0000000a040872a4 */ /* 0x000fe2000f8e023f */
[----:B------:R-:W-:Y:S02]  /*8420*/  ULDC UR22, c[0x0][0x148] ;  /* 0x0000520000167ab9 */ /* 0x000fe40000000800 */
[----:B------:R-:W-:Y:S01]  /*8430*/  UMOV UR4, UR17 ;  /* 0x0000001100047c82 */ /* 0x000fe20008000000 */
[----:B------:R-:W-:Y:S02]  /*8440*/  UIMAD UR8, UR9, UR11, UR8 ;  /* 0x0000000b090872a4 */ /* 0x000fe4000f8e0208 */
[----:B------:R-:W-:Y:S01]  /*8450*/  UIMAD.WIDE.U32 UR4, UR9, UR10, UR4 ;  /* 0x0000000a090472a5 */ /* 0x000fe2000f8e0004 */
[----:B0-----:R-:W-:Y:S01]  /*8460*/  R2UR UR9, R0 ;  /* 0x00000000000972ca */ /* 0x001fe200000e0000 */
[----:B------:R-:W-:Y:S01]  /*8470*/  ULDC UR20, c[0x0][0x648] ;  /* 0x0001920000147ab9 */ /* 0x000fe20000000800 */
[----:B-1----:R-:W-:Y:S01]  /*8480*/  R2UR UR13, R2 ;  /* 0x00000000020d72ca */ /* 0x002fe200000e0000 */
[----:B------:R-:W-:Y:S01]  /*8490*/  UIADD3 UR8, UR5, UR8, URZ ;  /* 0x0000000805087290 */ /* 0x000fe2000fffe03f */
[----:B------:R-:W-:-:S02]  /*84a0*/  ULDC UR21, c[0x0][0x638] ;  /* 0x00018e0000157ab9 */ /* 0x000fc40000000800 */
[----:B------:R-:W-:Y:S02]  /*84b0*/  ULDC UR5, c[0x0][0x618] ;  /* 0x0001860000057ab9 */ /* 0x000fe40000000800 */
[----:B------:R-:W-:Y:S02]  /*84c0*/  USHF.R.U64 UR10, UR4, UR5, UR8 ;  /* 0x00000005040a7299 */ /* 0x000fe40008001208 */
[----:B------:R-:W-:-:S03]  /*84d0*/  USHF.R.U32.HI UR8, URZ, UR5, UR8 ;  /* 0x000000053f087299 */ /* 0x000fc60008011608 */
[----:B------:R-:W-:Y:S01]  /*84e0*/  ULDC.64 UR4, c[0x0][0x640] ;  /* 0x0001900000047ab9 */ /* 0x000fe20000000a00 */
[----:B------:R-:W-:Y:S01]  /*84f0*/  USHF.R.U64 UR11, UR10, UR14, UR8 ;  /* 0x0000000e0a0b7299 */ /* 0x000fe20008001208 */
[----:B------:R-:W-:Y:S01]  /*8500*/  ISETP.NE.U32.AND P0, PT, RZ, UR4, PT ;  /* 0x00000004ff007c0c */ /* 0x000fe2000bf05070 */
[----:B------:R-:W-:Y:S02]  /*8510*/  USHF.R.U32.HI UR8, URZ, UR14, UR8 ;  /* 0x0000000e3f087299 */ /* 0x000fe40008011608 */
[----:B------:R-:W-:Y:S01]  /*8520*/  UIADD3 UR9, -UR9, URZ, URZ ;  /* 0x0000003f09097290 */ /* 0x000fe2000fffe13f */
[----:B------:R-:W-:Y:S01]  /*8530*/  ISETP.NE.AND.EX P0, PT, RZ, UR5, PT, P0 ;  /* 0x00000005ff007c0c */ /* 0x000fe2000bf05300 */
[----:B------:R-:W-:Y:S02]  /*8540*/  USHF.R.U64 UR17, UR11, UR15, UR8 ;  /* 0x0000000f0b117299 */ /* 0x000fe40008001208 */
[----:B------:R-:W-:Y:S02]  /*8550*/  UIADD3 UR18, -UR13, URZ, URZ ;  /* 0x0000003f0d127290 */ /* 0x000fe4000fffe13f */
[----:B------:R-:W-:-:S02]  /*8560*/  USHF.R.U32.HI UR15, URZ, UR15, UR8 ;  /* 0x0000000f3f0f7299 */ /* 0x000fc40008011608 */
[----:B------:R-:W-:Y:S01]  /*8570*/  UIMAD UR19, UR12, UR9, UR7 ;  /* 0x000000090c1372a4 */ /* 0x000fe2000f8e0207 */
[----:B------:R-:W-:-:S05]  /*8580*/  UMOV UR14, UR17 ;  /* 0x00000011000e7c82 */ /* 0x000fca0008000000 */
[----:B------:R-:W-:Y:S06]  /*8590*/  @!P0 BRA `(.L_x_171) ;  /* 0x0000000000288947 */ /* 0x000fec0003800000 */
        /* <DEDUP_REMOVED lines=10> */
.L_x_171:
        /* <DEDUP_REMOVED lines=9> */
[----:B------:R-:W-:Y:S01]  /*86d0*/  UIMAD UR5, UR7, UR21, UR17 ;  /* 0x00000015070572a4 */ /* 0x000fe2000f8e0211 */
[----:B------:R-:W-:Y:S02]  /*86e0*/  ULDC UR8, c[0x0][0x600] ;  /* 0x0001800000087ab9 */ /* 0x000fe40000000800 */
[----:B------:R-:W-:Y:S01]  /*86f0*/  ULDC UR7, c[0x0][0x610] ;  /* 0x0001840000077ab9 */ /* 0x000fe20000000800 */
[----:B------:R-:W-:Y:S02]  /*8700*/  UIMAD UR5, UR5, UR8, UR10 ;  /* 0x00000008050572a4 */ /* 0x000fe4000f8e020a */
[----:B------:R-:W-:-:S04]  /*8710*/  UIMAD UR4, UR4, UR7, UR19 ;  /* 0x00000007040472a4 */ /* 0x000fc8000f8e0213 */
[----:B------:R-:W-:Y:S02]  /*8720*/  USEL UR7, UR5, UR4, !UP0 ;  /* 0x0000000405077287 */ /* 0x000fe4000c000000 */
[----:B------:R-:W-:-:S04]  /*8730*/  USEL UR4, UR4, UR5, !UP0 ;  /* 0x0000000504047287 */ /* 0x000fc8000c000000 */
[----:B------:R-:W-:Y:S02]  /*8740*/  IMAD.U32 R2, RZ, RZ, UR7 ;  /* 0x00000007ff027e24 */ /* 0x000fe4000f8e00ff */
[----:B------:R-:W-:-:S07]  /*8750*/  IMAD.U32 R18, RZ, RZ, UR4 ;  /* 0x00000004ff127e24 */ /* 0x000fce000f8e00ff */
.L_x_169:
[----:B------:R-:W-:Y:S01]  /*8760*/  ULEA UR5, UR39, UR44, 0x1 ;  /* 0x0000002c27057291 */ /* 0x000fe2000f8e083f */
[----:B------:R-:W-:Y:S01]  /*8770*/  LOP3.LUT P0, RZ, R0, 0xff, RZ, 0xc0, !PT ;  /* 0x000000ff00ff7812 */ /* 0x000fe2000780c0ff */
[----:B------:R-:W-:Y:S01]  /*8780*/  ULOP3.LUT UR44, UR44, 0x1, URZ, 0xc0, !UPT ;  /* 0x000000012c2c7892 */ /* 0x000fe2000f8ec03f */
[----:B------:R-:W-:Y:S01]  /*8790*/  LOP3.LUT R101, R101, 0x1, RZ, 0x3c, !PT ;  /* 0x0000000165657812 */ /* 0x000fe200078e3cff */
[----:B------:R-:W-:Y:S02]  /*87a0*/  USHF.R.U32.HI UR4, URZ, 0x1, UR5 ;  /* 0x000000013f047899 */ /* 0x000fe40008011605 */
[----:B------:R-:W-:Y:S02]  /*87b0*/  UISETP.GT.U32.AND UP0, UPT, UR5, 0x1, UPT ;  /* 0x000000010500788c */ /* 0x000fe4000bf04070 */
[----:B------:R-:W-:Y:S02]  /*87c0*/  ULOP3.LUT UR4, UR4, 0x1, URZ, 0xc0, !UPT ;  /* 0x0000000104047892 */ /* 0x000fe4000f8ec03f */
[----:B------:R-:W-:-:S02]  /*87d0*/  UISETP.LT.U32.AND UP0, UPT, UR42, 0xff, UP0 ;  /* 0x000000ff2a00788c */ /* 0x000fc40008701070 */
[----:B------:R-:W-:Y:S02]  /*87e0*/  UISETP.NE.U32.AND UP1, UPT, UR4, 0x1, UPT ;  /* 0x000000010400788c */ /* 0x000fe4000bf25070 */
[----:B------:R-:W-:Y:S02]  /*87f0*/  USEL UR5, URZ, 0x1, !UP0 ;  /* 0x000000013f057887 */ /* 0x000fe4000c000000 */
[----:B------:R-:W-:-:S04]  /*8800*/  UISETP.GT.U32.AND UP1, UPT, UR42, 0xfe, !UP1 ;  /* 0x000000fe2a00788c */ /* 0x000fc8000cf24070 */
[----:B------:R-:W-:-:S04]  /*8810*/  USEL UR4, URZ, 0x1, !UP1 ;  /* 0x000000013f047887 */ /* 0x000fc8000c800000 */
[----:B------:R-:W-:Y:S01]  /*8820*/  ULOP3.LUT UR47, UR4, UR47, UR5, 0x96, !UPT ;  /* 0x0000002f042f7292 */ /* 0x000fe2000f8e9605 */
[----:B------:R-:W-:Y:S11]  /*8830*/  @P0 BRA `(.L_x_172) ;  /* 0xffffff8c00940947 */ /* 0x000ff6000383ffff */
[----:B------:R-:W-:Y:S05]  /*8840*/  EXIT ;  /* 0x000000000000794d */ /* 0x000fea0003800000 */
.L_x_12:
[----:B------:R-:W-:-:S08]  /*8850*/  ISETP.NE.AND P0, PT, RZ, UR8, PT ;  /* 0x00000008ff007c0c */ /* 0x000fd0000bf05270 */
[----:B------:R-:W0:-:S00]  /*8860*/  USETMAXREG.DEALLOC.CTAPOOL 0x28 ;  /* 0x00000028000079c8 */ /* 0x000e0000080e0500 */
[----:B------:R-:W-:Y:S05]  /*8870*/  @P0 EXIT ;  /* 0x000000000000094d */ /* 0x000fea0003800000 */
[----:B0-----:R-:W-:Y:S01]  /*8880*/  LOP3.LUT P0, RZ, R3, 0xff, RZ, 0xc0, !PT ;  /* 0x000000ff03ff7812 */ /* 0x001fe2000780c0ff */
[----:B------:R-:W-:Y:S02]  /*8890*/  IMAD.MOV.U32 R24, RZ, RZ, 0x1 ;  /* 0x00000001ff187424 */ /* 0x000fe400078e00ff */
[----:B------:R-:W-:-:S10]  /*88a0*/  IMAD.MOV.U32 R25, RZ, RZ, RZ ;  /* 0x000000ffff197224 */ /* 0x000fd400078e00ff */
[----:B------:R-:W-:Y:S05]  /*88b0*/  @!P0 BRA `(.L_x_173) ;  /* 0x0000001000e08947 */ /* 0x000fea0003800000 */
[----:B------:R-:W-:Y:S01]  /*88c0*/  ULDC UR4, c[0x0][0x600] ;  /* 0x0001800000047ab9 */ /* 0x000fe20000000800 */
[----:B------:R-:W-:Y:S01]  /*88d0*/  LOP3.LUT P0, RZ, R0, 0x1f, RZ, 0xc0, !PT ;  /* 0x0000001f00ff7812 */ /* 0x000fe2000780c0ff */
[----:B------:R-:W-:Y:S01]  /*88e0*/  UIADD3 UR7, UR39, 0x1, URZ ;  /* 0x0000000127077890 */ /* 0x000fe2000fffe03f */
[C---:B------:R-:W-:Y:S01]  /*88f0*/  ISETP.NE.AND P1, PT, R23.reuse, RZ, PT ;  /* 0x000000ff1700720c */ /* 0x040fe20003f25270 */
[----:B------:R-:W-:Y:S01]  /*8900*/  UIADD3 UR4, UR4, -0x1, URZ ;  /* 0xffffffff04047890 */ /* 0x000fe2000fffe03f */
[----:B------:R-:W-:Y:S01]  /*8910*/  ISETP.NE.OR P0, PT, R23, RZ, !P0 ;  /* 0x000000ff1700720c */ /* 0x000fe20004705670 */
[----:B------:R-:W-:Y:S01]  /*8920*/  ULDC UR53, c[0x0][0x658] ;  /* 0x0001960000357ab9 */ /* 0x000fe20000000800 */
[----:B------:R-:W-:Y:S01]  /*8930*/  UMOV UR5, 0xffffffff ;  /* 0xffffffff00057882 */ /* 0x000fe20000000000 */
[----:B------:R-:W-:Y:S01]  /*8940*/  BSSY B7, `(.L_x_173) ;  /* 0x000012f000077945 */ /* 0x000fe20003800000 */
[----:B------:R-:W-:Y:S01]  /*8950*/  USHF.L.U32 UR5, UR5, UR53, URZ ;  /* 0x0000003505057299 */ /* 0x000fe2000800063f */
[----:B------:R-:W-:Y:S01]  /*8960*/  IMAD.U32 R26, RZ, RZ, UR7 ;  /* 0x00000007ff1a7e24 */ /* 0x000fe2000f8e00ff */
[----:B------:R-:W-:Y:S01]  /*8970*/  P2R R0, PR, RZ, 0x2 ;  /* 0x00000002ff007803 */ /* 0x000fe20000000000 */
[----:B------:R-:W-:Y:S01]  /*8980*/  IMAD.U32 R27, RZ, RZ, UR4 ;  /* 0x00000004ff1b7e24 */ /* 0x000fe2000f8e00ff */
[----:B------:R-:W-:Y:S01]  /*8990*/  P2R R30, PR, RZ, 0x1 ;  /* 0x00000001ff1e7803 */ /* 0x000fe20000000000 */
[----:B------:R-:W-:Y:S01]  /*89a0*/  IMAD.MOV.U32 R28, RZ, RZ, 0x1 ;  /* 0x00000001ff1c7424 */ /* 0x000fe200078e00ff */
[----:B------:R-:W-:Y:S01]  /*89b0*/  UMOV UR6, 0x1 ;  /* 0x0000000100067882 */ /* 0x000fe20000000000 */
[----:B------:R-:W-:Y:S01]  /*89c0*/  IMAD.MOV.U32 R24, RZ, RZ, 0x1 ;  /* 0x00000001ff187424 */ /* 0x000fe200078e00ff */
[----:B------:R-:W-:Y:S01]  /*89d0*/  ULOP3.LUT UR37, UR38, 0x2, URZ, 0xfc, !UPT ;  /* 0x0000000226257892 */ /* 0x000fe2000f8efc3f */
[----:B------:R-:W-:Y:S01]  /*89e0*/  IMAD.MOV.U32 R25, RZ, RZ, RZ ;  /* 0x000000ffff197224 */ /* 0x000fe200078e00ff */
[----:B------:R-:W-:-:S02]  /*89f0*/  USHF.L.U32 UR53, UR6, UR53, URZ ;  /* 0x0000003506357299 */ /* 0x000fc4000800063f */
[----:B------:R-:W-:Y:S01]  /*8a00*/  ULOP3.LUT UR61, URZ, UR5, URZ, 0x33, !UPT ;  /* 0x000000053f3d7292 */ /* 0x000fe2000f8e333f */
[----:B------:R-:W-:-:S11]  /*8a10*/  ULDC.64 UR46, c[0x0][0x198] ;  /* 0x00006600002e7ab9 */ /* 0x000fd60000000a00 */
.L_x_187:
[----:B------:R-:W-:-:S03]  /*8a20*/  UMOV UR4, 0xffffffff ;  /* 0xffffffff00047882 */ /* 0x000fc60000000000 */
[----:B------:R-:W-:Y:S05]  /*8a30*/  BRA.DIV UR4, `(.L_x_174) ;  /* 0x00000016047c7947 */ /* 0x000fea000b800000 */
[----:B------:R-:W-:-:S13]  /*8a40*/  ELECT P6, URZ, PT ;  /* 0x00000000003f782f */ /* 0x000fda00038c0000 */
.L_x_200:
[----:B------:R-:W-:Y:S04]  /*8a50*/  BSSY B6, `(.L_x_175) ;  /* 0x00000a6000067945 */ /* 0x000fe80003800000 */
[----:B------:R-:W-:Y:S05]  /*8a60*/  @!P6 BRA `(.L_x_176) ;  /* 0x000000080090e947 */ /* 0x000fea0003800000 */
[----:B------:R-:W0:Y:S01]  /*8a70*/  S2R R0, SR_CgaCtaId ;  /* 0x0000000000007919 */ /* 0x000e220000008800 */
[----:B------:R-:W-:-:S04]  /*8a80*/  MOV R29, 0x400 ;  /* 0x00000400001d7802 */ /* 0x000fc80000000f00 */
[----:B0-----:R-:W-:-:S05]  /*8a90*/  LEA R29, R0, R29, 0x18 ;  /* 0x0000001d001d7211 */ /* 0x001fca00078ec0ff */
[----:B------:R-:W-:-:S05]  /*8aa0*/  VIADD R0, R29, 0x800 ;  /* 0x000008001d007836 */ /* 0x000fca0000000000 */
[----:B------:R-:W-:-:S13]  /*8ab0*/  LOP3.LUT P0, RZ, R0, 0x9f, RZ, 0xc0, !PT ;  /* 0x0000009f00ff7812 */ /* 0x000fda000780c0ff */
[----:B------:R-:W-:Y:S05]  /*8ac0*/  @!P0 BRA `(.L_x_177) ;  /* 0x0000000000408947 */ /* 0x000fea0003800000 */
[----:B------:R-:W-:Y:S01]  /*8ad0*/  MOV R14, 0x0 ;  /* 0x00000000000e7802 */ /* 0x000fe20000000f00 */
[----:B------:R-:W-:Y:S01]  /*8ae0*/  ULDC.64 UR4, c[0x4][0x70] ;  /* 0x01001c0000047ab9 */ /* 0x000fe20000000a00 */
[----:B------:R-:W-:Y:S01]  /*8af0*/  ULDC.64 UR6, c[0x4][0x8] ;  /* 0x0100020000067ab9 */ /* 0x000fe20000000a00 */
[----:B------:R-:W-:Y:S02]  /*8b00*/  IMAD.U32 R4, RZ, RZ, UR4 ;  /* 0x00000004ff047e24 */ /* 0x000fe4000f8e00ff */
[----:B------:R-:W-:Y:S01]  /*8b10*/  IMAD.U32 R5, RZ, RZ, UR5 ;  /* 0x00000005ff057e24 */ /* 0x000fe2000f8e00ff */
[----:B------:R-:W0:Y:S01]  /*8b20*/  LDC.64 R14, c[0x4][R14] ;  /* 0x010000000e0e7b82 */ /* 0x000e220000000a00 */
[----:B------:R-:W-:Y:S01]  /*8b30*/  ULDC.64 UR4, c[0x4][0x78] ;  /* 0x01001e0000047ab9 */ /* 0x000fe20000000a00 */
[----:B------:R-:W-:Y:S02]  /*8b40*/  IMAD.U32 R10, RZ, RZ, UR6 ;  /* 0x00000006ff0a7e24 */ /* 0x000fe4000f8e00ff */
[----:B------:R-:W-:-:S02]  /*8b50*/  IMAD.U32 R6, RZ, RZ, UR4 ;  /* 0x00000004ff067e24 */ /* 0x000fc4000f8e00ff */
[----:B------:R-:W-:Y:S02]  /*8b60*/  IMAD.U32 R7, RZ, RZ, UR5 ;  /* 0x00000005ff077e24 */ /* 0x000fe4000f8e00ff */
[----:B------:R-:W-:Y:S02]  /*8b70*/  IMAD.U32 R11, RZ, RZ, UR7 ;  /* 0x00000007ff0b7e24 */ /* 0x000fe4000f8e00ff */
[----:B------:R-:W-:Y:S02]  /*8b80*/  IMAD.MOV.U32 R8, RZ, RZ, 0x70 ;  /* 0x00000070ff087424 */ /* 0x000fe400078e00ff */
[----:B------:R-:W-:Y:S02]  /*8b90*/  IMAD.MOV.U32 R12, RZ, RZ, 0x1 ;  /* 0x00000001ff0c7424 */ /* 0x000fe400078e00ff */
[----:B------:R-:W-:-:S07]  /*8ba0*/  IMAD.MOV.U32 R13, RZ, RZ, RZ ;  /* 0x000000ffff0d7224 */ /* 0x000fce00078e00ff */
[----:B------:R-:W-:-:S07]  /*8bb0*/  LEPC R20, `(.L_x_177) ;  /* 0x000000001014794e */ /* 0x000fce0000000000 */
[----:B0----5:R-:W-:Y:S05]  /*8bc0*/  CALL.ABS.NOINC R14 ;  /* 0x000000000e007343 */ /* 0x021fea0003c00000 */
.L_x_177:
        /* <DEDUP_REMOVED lines=19> */
.L_x_178:
[----:B------:R-:W0:Y:S02]  /*8d00*/  LDC R0, c[0x0][0x28c] ;  /* 0x0000a300ff007b82 */ /* 0x000e240000000800 */
[----:B0-----:R-:W-:-:S13]  /*8d10*/  ISETP.GE.AND P0, PT, R0, 0x1, PT ;  /* 0x000000010000780c */ /* 0x001fda0003f06270 */
[----:B------:R-:W-:Y:S05]  /*8d20*/  @!P0 BRA `(.L_x_176) ;  /* 0x0000000400e08947 */ /* 0x000fea0003800000 */
[----:B------:R-:W-:Y:S01]  /*8d30*/  UIADD3 UR4, UR39, 0x1, URZ ;  /* 0x0000000127047890 */ /* 0x000fe2000fffe03f */
[----:B------:R-:W-:Y:S02]  /*8d40*/  IMAD.SHL.U32 R18, R18, 0x40, RZ ;  /* 0x0000004012127824 */ /* 0x000fe400078e00ff */
[----:B------:R-:W-:Y:S02]  /*8d50*/  IMAD.SHL.U32 R5, R2, 0x80, RZ ;  /* 0x0000008002057824 */ /* 0x000fe400078e00ff */
[----:B------:R-:W-:Y:S02]  /*8d60*/  IMAD.MOV.U32 R9, RZ, RZ, RZ ;  /* 0x000000ffff097224 */ /* 0x000fe400078e00ff */
[----:B------:R-:W-:Y:S02]  /*8d70*/  IMAD.U32 R10, RZ, RZ, UR4 ;  /* 0x00000004ff0a7e24 */ /* 0x000fe4000f8e00ff */
[----:B------:R-:W-:Y:S02]  /*8d80*/  IMAD.MOV.U32 R0, RZ, RZ, R24 ;  /* 0x000000ffff007224 */ /* 0x000fe400078e0018 */
[----:B------:R-:W-:-:S02]  /*8d90*/  IMAD.MOV.U32 R2, RZ, RZ, R25 ;  /* 0x000000ffff027224 */ /* 0x000fc400078e0019 */
[C---:B------:R-:W-:Y:S02]  /*8da0*/  VIADD R11, R18.reuse, 0x8 ;  /* 0x00000008120b7836 */ /* 0x040fe40000000000 */
[C---:B------:R-:W-:Y:S02]  /*8db0*/  VIADD R12, R18.reuse, 0x10 ;  /* 0x00000010120c7836 */ /* 0x040fe40000000000 */
[C---:B------:R-:W-:Y:S02]  /*8dc0*/  VIADD R13, R18.reuse, 0x18 ;  /* 0x00000018120d7836 */ /* 0x040fe40000000000 */
[C---:B------:R-:W-:Y:S02]  /*8dd0*/  VIADD R14, R18.reuse, 0x20 ;  /* 0x00000020120e7836 */ /* 0x040fe40000000000 */
[C---:B------:R-:W-:Y:S02]  /*8de0*/  VIADD R15, R18.reuse, 0x28 ;  /* 0x00000028120f7836 */ /* 0x040fe40000000000 */
[----:B------:R-:W-:-:S02]  /*8df0*/  VIADD R20, R18, 0x30 ;  /* 0x0000003012147836 */ /* 0x000fc40000000000 */
[----:B------:R-:W-:-:S07]  /*8e00*/  VIADD R21, R18, 0x38 ;  /* 0x0000003812157836 */ /* 0x000fce0000000000 */
.L_x_182:
[----:B------:R-:W-:Y:S01]  /*8e10*/  IMAD R6, R2, 0x8, R29 ;  /* 0x0000000802067824 */ /* 0x000fe200078e021d */
[----:B------:R-:W-:Y:S02]  /*8e20*/  SHF.L.U32 R3, R0, 0x1f, RZ ;  /* 0x0000001f00037819 */ /* 0x000fe400000006ff */
[----:B------:R-:W-:Y:S02]  /*8e30*/  ISETP.NE.AND P1, PT, R23, RZ, PT ;  /* 0x000000ff1700720c */ /* 0x000fe40003f25270 */
[----:B------:R-:W0:Y:S11]  /*8e40*/  SYNCS.PHASECHK.TRANS64.TRYWAIT P0, [R6+URZ+0x10], R3 ;  /* 0x00001003060075a7 */ /* 0x000e36000800017f */
[----:B------:R-:W1:Y:S01]  /*8e50*/  @!P1 LDC R4, c[0x0][0x500] ;  /* 0x00014000ff049b82 */ /* 0x000e620000000800 */
[----:B0-----:R-:W-:Y:S05]  /*8e60*/  @!P0 BRA `(.L_x_179) ;  /* 0x0000001000908947 */ /* 0x001fea0003800000 */
.L_x_201:
[----:B------:R-:W-:Y:S01]  /*8e70*/  ISETP.NE.AND P0, PT, R23, RZ, PT ;  /* 0x000000ff1700720c */ /* 0x000fe20003f05270 */
[----:B------:R-:W-:-:S04]  /*8e80*/  UPRMT UR4, UR37, 0x9910, URZ ;  /* 0x0000991025047896 */ /* 0x000fc8000800003f */
[----:B------:R-:W-:-:S08]  /*8e90*/  UISETP.NE.AND UP0, UPT, UR4, 0x2, UPT ;  /* 0x000000020400788c */ /* 0x000fd0000bf05270 */
[----:B-1----:R1:W-:Y:S01]  /*8ea0*/  @!P0 SYNCS.ARRIVE.TRANS64 RZ, [R6+URZ], R4 ;  /* 0x0000000406ff89a7 */ /* 0x0023e2000800003f */
[----:B------:R-:W-:-:S13]  /*8eb0*/  PLOP3.LUT P0, PT, PT, PT, UP0, 0x80, 0x0 ;  /* 0x000000000000781c */ /* 0x000fda0003f0f008 */
[----:B-1----:R-:W-:Y:S05]  /*8ec0*/  @P0 BRA `(.L_x_180) ;  /* 0x0000000000040947 */ /* 0x002fea0003800000 */
[----:B------:R-:W-:Y:S01]  /*8ed0*/  BPT.TRAP 0x1 ;  /* 0x000000040000795c */ /* 0x000fe20000300000 */
.L_x_180:
[----:B------:R-:W-:-:S13]  /*8ee0*/  ISETP.NE.AND P0, PT, R30, RZ, PT ;  /* 0x000000ff1e00720c */ /* 0x000fda0003f05270 */
[----:B------:R-:W-:Y:S05]  /*8ef0*/  @P0 BRA `(.L_x_181) ;  /* 0x0000000000040947 */ /* 0x000fea0003800000 */
[----:B------:R-:W-:Y:S01]  /*8f00*/  BPT.TRAP 0x1 ;  /* 0x000000040000795c */ /* 0x000fe20000300000 */
.L_x_181:
[----:B0-----:R-:W-:Y:S01]  /*8f10*/  IMAD R3, R2, 0x8000, R29 ;  /* 0x0000800002037824 */ /* 0x001fe200078e021d */
[----:B------:R-:W-:Y:S01]  /*8f20*/  R2UR UR17, R6 ;  /* 0x00000000061172ca */ /* 0x000fe200000e0000 */
[----:B------:R-:W-:Y:S01]  /*8f30*/  UIADD3 UR4, UP0, UR46, 0xf0, URZ ;  /* 0x000000f02e047890 */ /* 0x000fe2000ff1e03f */
[----:B------:R-:W-:Y:S01]  /*8f40*/  R2UR UR19, R9 ;  /* 0x00000000091372ca */ /* 0x000fe200000e0000 */
[----:B------:R-:W-:Y:S01]  /*8f50*/  UMOV UR14, 0x0 ;  /* 0x00000000000e7882 */ /* 0x000fe20000000000 */
[----:B------:R-:W-:Y:S01]  /*8f60*/  R2UR UR32, R3 ;  /* 0x00000000032072ca */ /* 0x000fe200000e0000 */
[----:B------:R-:W-:Y:S01]  /*8f70*/  UIADD3.X UR5, URZ, UR47, URZ, UP0, !UPT ;  /* 0x0000002f3f057290 */ /* 0x000fe200087fe43f */
[----:B------:R-:W-:Y:S01]  /*8f80*/  R2UR UR20, R19 ;  /* 0x00000000131472ca */ /* 0x000fe200000e0000 */
[----:B------:R-:W-:Y:S01]  /*8f90*/  UMOV UR15, 0x10000000 ;  /* 0x10000000000f7882 */ /* 0x000fe20000000000 */
[----:B------:R-:W-:Y:S01]  /*8fa0*/  R2UR UR18, R18 ;  /* 0x00000000121272ca */ /* 0x000fe200000e0000 */
[----:B------:R-:W-:Y:S01]  /*8fb0*/  VIADD R10, R10, 0xffffffff ;  /* 0xffffffff0a0a7836 */ /* 0x000fe20000000000 */
[----:B------:R-:W-:Y:S01]  /*8fc0*/  R2UR UR10, R11 ;  /* 0x000000000b0a72ca */ /* 0x000fe200000e0000 */
[----:B------:R-:W-:Y:S01]  /*8fd0*/  UIADD3 UR6, UP0, UR46, 0x1f0, URZ ;  /* 0x000001f02e067890 */ /* 0x000fe2000ff1e03f */
[----:B------:R-:W-:Y:S01]  /*8fe0*/  R2UR UR13, R2 ;  /* 0x00000000020d72ca */ /* 0x000fe200000e0000 */
[----:B------:R-:W-:Y:S01]  /*8ff0*/  UMOV UR9, UR17 ;  /* 0x0000001100097c82 */ /* 0x000fe20008000000 */
[----:B------:R-:W-:Y:S01]  /*9000*/  R2UR UR21, R31 ;  /* 0x000000001f1572ca */ /* 0x000fe200000e0000 */
[----:B------:R-:W-:Y:S01]  /*9010*/  UMOV UR11, UR19 ;  /* 0x00000013000b7c82 */ /* 0x000fe20008000000 */
[----:B------:R-:W-:Y:S01]  /*9020*/  R2UR UR58, R12 ;  /* 0x000000000c3a72ca */ /* 0x000fe200000e0000 */
[----:B------:R-:W-:Y:S01]  /*9030*/  UIADD3 UR16, UR32, 0x800, URZ ;  /* 0x0000080020107890 */ /* 0x000fe2000fffe03f */
[----:B------:R-:W-:Y:S01]  /*9040*/  R2UR UR50, R13 ;  /* 0x000000000d3272ca */ /* 0x000fe200000e0000 */
[----:B------:R-:W-:Y:S01]  /*9050*/  UIADD3 UR8, UR32, 0x1800, URZ ;  /* 0x0000180020087890 */ /* 0x000fe2000fffe03f */
[----:B------:R-:W-:Y:S01]  /*9060*/  R2UR UR42, R14 ;  /* 0x000000000e2a72ca */ /* 0x000fe200000e0000 */
[----:B------:R-:W-:Y:S01]  /*9070*/  UMOV UR12, UR20 ;  /* 0x00000014000c7c82 */ /* 0x000fe20008000000 */
[----:B------:R-:W-:Y:S01]  /*9080*/  UIADD3 UR56, UR32, 0x2800, URZ ;  /* 0x0000280020387890 */ /* 0x000fe2000fffe03f */
[----:B------:R-:W-:Y:S01]  /*9090*/  R2UR UR34, R21 ;  /* 0x00000000152272ca */ /* 0x000fe200000e0000 */
[----:B------:R-:W-:Y:S01]  /*90a0*/  UIADD3 UR48, UR32, 0x3800, URZ ;  /* 0x0000380020307890 */ /* 0x000fe2000fffe03f */
[----:B------:R-:W-:Y:S01]  /*90b0*/  ISETP.GT.AND P1, PT, R10, 0x1, PT ;  /* 0x000000010a00780c */ /* 0x000fe20003f24270 */
[----:B------:R0:W-:Y:S01]  /*90c0*/  UTMALDG.3D [UR16], [UR4], desc[UR14] ;  /* 0x00000e10040075b4 */ /* 0x0001e20008011000 */
[----:B------:R-:W-:Y:S01]  /*90d0*/  UMOV UR57, UR17 ;  /* 0x0000001100397c82 */ /* 0x000fe20008000000 */
[----:B------:R-:W-:Y:S01]  /*90e0*/  UMOV UR59, UR19 ;  /* 0x00000013003b7c82 */ /* 0x000fe20008000000 */
[----:B------:R-:W-:Y:S01]  /*90f0*/  UMOV UR60, UR20 ;  /* 0x00000014003c7c82 */ /* 0x000fe20008000000 */
[----:B------:R-:W-:Y:S01]  /*9100*/  UMOV UR49, UR17 ;  /* 0x0000001100317c82 */ /* 0x000fe20008000000 */
[----:B------:R-:W-:Y:S01]  /*9110*/  UMOV UR51, UR19 ;  /* 0x0000001300337c82 */ /* 0x000fe20008000000 */
[----:B------:R-:W-:Y:S01]  /*9120*/  UMOV UR52, UR20 ;  /* 0x0000001400347c82 */ /* 0x000fe20008000000 */
[----:B------:R-:W-:Y:S01]  /*9130*/  UIADD3 UR40, UR32, 0x4800, URZ ;  /* 0x0000480020287890 */ /* 0x000fe2000fffe03f */
[----:B------:R1:W-:Y:S01]  /*9140*/  UTMALDG.3D [UR8], [UR4], desc[UR14] ;  /* 0x00000e08040075b4 */ /* 0x0003e20008011000 */
[----:B------:R-:W-:Y:S01]  /*9150*/  UMOV UR41, UR17 ;  /* 0x0000001100297c82 */ /* 0x000fe20008000000 */
[----:B------:R-:W-:Y:S01]  /*9160*/  UMOV UR43, UR19 ;  /* 0x00000013002b7c82 */ /* 0x000fe20008000000 */
[----:B------:R-:W-:Y:S01]  /*9170*/  UMOV UR44, UR20 ;  /* 0x00000014002c7c82 */ /* 0x000fe20008000000 */
[----:B------:R-:W-:Y:S01]  /*9180*/  UIADD3.X UR7, URZ, UR47, URZ, UP0, !UPT ;  /* 0x0000002f3f077290 */ /* 0x000fe200087fe43f */
[----:B------:R-:W-:Y:S01]  /*9190*/  VIADD R2, R2, 0x1 ;  /* 0x0000000102027836 */ /* 0x000fe20000000000 */
[----:B------:R-:W-:Y:S01]  /*91a0*/  UIADD3 UR26, UR19, 0x20, URZ ;  /* 0x00000020131a7890 */ /* 0x000fe2000fffe03f */
[----:B------:R-:W-:Y:S01]  /*91b0*/  MOV R3, UR55 ;  /* 0x0000003700037c02 */ /* 0x000fe20008000f00 */
[----:B------:R-:W-:Y:S01]  /*91c0*/  UTMALDG.3D [UR56], [UR4], desc[UR14] ;  /* 0x00000e38040075b4 */ /* 0x000fe20008011000 */
[----:B------:R-:W-:Y:S01]  /*91d0*/  UMOV UR33, UR17 ;  /* 0x0000001100217c82 */ /* 0x000fe20008000000 */
[----:B------:R-:W-:Y:S01]  /*91e0*/  UMOV UR35, UR19 ;  /* 0x0000001300237c82 */ /* 0x000fe20008000000 */
[----:B------:R-:W-:Y:S01]  /*91f0*/  UMOV UR36, UR20 ;  /* 0x0000001400247c82 */ /* 0x000fe20008000000 */
[----:B------:R-:W-:Y:S01]  /*9200*/  ISETP.NE.AND P0, PT, R2, 0x2, PT ;  /* 0x000000020200780c */ /* 0x000fe20003f05270 */
[----:B------:R-:W-:Y:S01]  /*9210*/  UMOV UR25, UR17 ;  /* 0x0000001100197c82 */ /* 0x000fe20008000000 */
[----:B------:R-:W-:Y:S01]  /*9220*/  MOV R4, UR54 ;  /* 0x0000003600047c02 */ /* 0x000fe20008000f00 */
[----:B------:R-:W-:Y:S01]  /*9230*/  UMOV UR28, UR20 ;  /* 0x00000014001c7c82 */ /* 0x000fe20008000000 */
[----:B------:R2:W-:Y:S01]  /*9240*/  UTMALDG.3D [UR48], [UR4], desc[UR14] ;  /* 0x00000e30040075b4 */ /* 0x0005e20008011000 */
[----:B0-----:R-:W-:Y:S01]  /*9250*/  R2UR UR18, R15 ;  /* 0x000000000f1272ca */ /* 0x001fe200000e0000 */
[----:B------:R-:W-:Y:S01]  /*9260*/  UIADD3 UR16, UR32, 0x5800, URZ ;  /* 0x0000580020107890 */ /* 0x000fe2000fffe03f */
[----:B------:R-:W-:Y:S01]  /*9270*/  MOV R6, UR53 ;  /* 0x0000003500067c02 */ /* 0x000fe20008000f00 */
[----:B------:R-:W-:Y:S01]  /*9280*/  VIADD R9, R9, 0x80 ;  /* 0x0000008009097836 */ /* 0x000fe20000000000 */
[----:B------:R-:W-:-:S02]  /*9290*/  R2UR UR55, R3 ;  /* 0x00000000033772ca */ /* 0x000fc400000e0000 */
[----:B------:R-:W-:Y:S01]  /*92a0*/  SEL R3, RZ, 0x1, P0 ;  /* 0x00000001ff037807 */ /* 0x000fe20000000000 */
[----:B-1----:R-:W-:Y:S01]  /*92b0*/  ULEA UR8, UR13, UR21, 0x10 ;  /* 0x000000150d087291 */ /* 0x002fe2000f8e803f */
[----:B------:R-:W-:Y:S01]  /*92c0*/  R2UR UR10, R20 ;  /* 0x00000000140a72ca */ /* 0x000fe200000e0000 */
[----:B------:R-:W-:Y:S01]  /*92d0*/  UTMALDG.3D [UR40], [UR4], desc[UR14] ;  /* 0x00000e28040075b4 */ /* 0x000fe20008011000 */
[----:B------:R-:W-:Y:S02]  /*92e0*/  R2UR UR54, R4 ;  /* 0x00000000043672ca */ /* 0x000fe400000e0000 */
[----:B------:R-:W-:Y:S01]  /*92f0*/  R2UR UR53, R6 ;  /* 0x00000000063572ca */ /* 0x000fe200000e0000 */
[----:B------:R-:W-:Y:S01]  /*9300*/  IMAD.U32 R7, RZ, RZ, UR8 ;  /* 0x00000008ff077e24 */ /* 0x000fe2000f8e00ff */
[----:B------:R-:W-:Y:S02]  /*9310*/  R2UR UR8, R5 ;  /* 0x00000000050872ca */ /* 0x000fe400000e0000 */
[----:B------:R-:W-:Y:S01]  /*9320*/  LOP3.LUT R0, R0, R3, RZ, 0x3c, !PT ;  /* 0x0000000300007212 */ /* 0x000fe200078e3cff */
[----:B------:R0:W-:Y:S01]  /*9330*/  UTMALDG.3D [UR16], [UR4], desc[UR14] ;  /* 0x00000e10040075b4 */ /* 0x0001e20008011000 */
[----:B------:R-:W-:-:S02]  /*9340*/  SEL R2, R2, RZ, P0 ;  /* 0x000000ff02027207 */ /* 0x000fc40000000000 */
[----:B--2---:R-:W-:Y:S01]  /*9350*/  R2UR UR48, R7 ;  /* 0x00000000073072ca */ /* 0x004fe200000e0000 */
[----:B------:R-:W-:-:S06]  /*9360*/  UMOV UR50, UR19 ;  /* 0x0000001300327c82 */ /* 0x000fcc0008000000 */
[----:B------:R-:W-:Y:S01]  /*9370*/  IMAD.U32 R8, RZ, RZ, UR8 ;  /* 0x00000008ff087e24 */ /* 0x000fe2000f8e00ff */
[----:B------:R-:W-:Y:S02]  /*9380*/  UIADD3 UR8, UR32, 0x6800, URZ ;  /* 0x0000680020087890 */ /* 0x000fe4000fffe03f */
[----:B------:R-:W-:Y:S02]  /*9390*/  UIADD3 UR32, UR32, 0x7800, URZ ;  /* 0x0000780020207890 */ /* 0x000fe4000fffe03f */
[----:B------:R-:W-:Y:S01]  /*93a0*/  R2UR UR51, R8 ;  /* 0x00000000083372ca */ /* 0x000fe200000e0000 */
[----:B------:R-:W-:-:S04]  /*93b0*/  UIADD3 UR24, UR48, 0x4000, URZ ;  /* 0x0000400030187890 */ /* 0x000fc8000fffe03f */
[----:B------:R1:W-:Y:S01]  /*93c0*/  UTMALDG.3D [UR8], [UR4], desc[UR14] ;  /* 0x00000e08040075b4 */ /* 0x0003e20008011000 */
[----:B0-----:R-:W-:Y:S02]  /*93d0*/  UIADD3 UR18, UR19, 0x40, URZ ;  /* 0x0000004013127890 */ /* 0x001fe4000fffe03f */
[----:B------:R-:W-:Y:S01]  /*93e0*/  UIADD3 UR16, UR48, 0x8000, URZ ;  /* 0x0000800030107890 */ /* 0x000fe2000fffe03f */
[----:B------:R0:W-:Y:S04]  /*93f0*/  UTMALDG.3D [UR32], [UR4], desc[UR14] ;  /* 0x00000e20040075b4 */ /* 0x0001e80008011000 */
[----:B------:R-:W-:Y:S01]  /*9400*/  UMOV UR27, UR51 ;  /* 0x00000033001b7c82 */ /* 0x000fe20008000000 */
[----:B------:R2:W-:Y:S01]  /*9410*/  UTMALDG.3D [UR48], [UR6], desc[UR14] ;  /* 0x00000e30060075b4 */ /* 0x0005e20008011000 */
[----:B-1----:R-:W-:Y:S01]  /*9420*/  UIADD3 UR10, UR19, 0x60, URZ ;  /* 0x00000060130a7890 */ /* 0x002fe2000fffe03f */
[----:B------:R2:W-:Y:S01]  /*9430*/  UTMALDG.3D [UR24], [UR6], desc[UR14] ;  /* 0x00000e18060075b4 */ /* 0x0005e20008011000 */
[----:B------:R-:W-:Y:S01]  /*9440*/  UIADD3 UR8, UR48, 0xc000, URZ ;  /* 0x0000c00030087890 */ /* 0x000fe2000fffe03f */
[----:B0-----:R-:W-:-:S02]  /*9450*/  UMOV UR4, UR51 ;  /* 0x0000003300047c82 */ /* 0x001fc40008000000 */
[----:B------:R-:W-:Y:S01]  /*9460*/  UMOV UR19, UR4 ;  /* 0x0000000400137c82 */ /* 0x000fe20008000000 */
[----:B------:R-:W-:Y:S01]  /*9470*/  UMOV UR11, UR4 ;  /* 0x00000004000b7c82 */ /* 0x000fe20008000000 */
[----:B------:R2:W-:Y:S04]  /*9480*/  UTMALDG.3D [UR16], [UR6], desc[UR14] ;  /* 0x00000e10060075b4 */ /* 0x0005e80008011000 */
[----:B------:R2:W-:Y:S02]  /*9490*/  UTMALDG.3D [UR8], [UR6], desc[UR14] ;  /* 0x00000e08060075b4 */ /* 0x0005e40008011000 */
[----:B--2---:R-:W-:Y:S05]  /*94a0*/  @P1 BRA `(.L_x_182) ;  /* 0xfffffff800581947 */ /* 0x004fea000383ffff */
.L_x_176:
[----:B------:R-:W-:Y:S05]  /*94b0*/  BSYNC B6 ;  /* 0x0000000000067941 */ /* 0x000fea0003800000 */
.L_x_175:
[----:B------:R-:W-:Y:S01]  /*94c0*/  LOP3.LUT P2, RZ, R28, 0xff, RZ, 0xc0, !PT ;  /* 0x000000ff1cff7812 */ /* 0x000fe2000784c0ff */
[----:B------:R-:W-:Y:S01]  /*94d0*/  VIADD R25, R25, UR39 ;  /* 0x0000002719197c36 */ /* 0x000fe20008000000 */
[----:B------:R-:W-:Y:S01]  /*94e0*/  R2UR UR6, R22 ;  /* 0x00000000160672ca */ /* 0x000fe200000e0000 */
[----:B------:R-:W-:Y:S01]  /*94f0*/  IMAD.U32 R4, RZ, RZ, UR39 ;  /* 0x00000027ff047e24 */ /* 0x000fe2000f8e00ff */
[----:B------:R-:W-:Y:S01]  /*9500*/  ULDC.64 UR4, c[0x0][0x650] ;  /* 0x0001940000047ab9 */ /* 0x000fe20000000a00 */
[----:B------:R-:W-:Y:S01]  /*9510*/  BSSY B0, `(.L_x_183) ;  /* 0x000006f000007945 */ /* 0x000fe20003800000 */
[----:B------:R-:W-:Y:S01]  /*9520*/  SHF.R.U32.HI R0, RZ, 0x1, R25 ;  /* 0x00000001ff007819 */ /* 0x000fe20000011619 */
[----:B------:R-:W-:Y:S01]  /*9530*/  IMAD.MOV.U32 R18, RZ, RZ, -0x1 ;  /* 0xffffffffff127424 */ /* 0x000fe200078e00ff */
[----:B------:R-:W-:Y:S01]  /*9540*/  ISETP.GT.U32.AND P0, PT, R25, 0x1, PT ;  /* 0x000000011900780c */ /* 0x000fe20003f04070 */
[----:B------:R-:W-:Y:S01]  /*9550*/  IMAD.MOV.U32 R19, RZ, RZ, -0x1 ;  /* 0xffffffffff137424 */ /* 0x000fe200078e00ff */
[----:B------:R-:W-:-:S02]  /*9560*/  LOP3.LUT R0, R0, 0x1, RZ, 0xc0, !PT ;  /* 0x0000000100007812 */ /* 0x000fc400078ec0ff */
[----:B------:R-:W-:Y:S01]  /*9570*/  ISETP.LT.U32.AND P0, PT, R4, 0x2, P0 ;  /* 0x000000020400780c */ /* 0x000fe20000701070 */
[----:B------:R-:W0:Y:S01]  /*9580*/  @P2 S2R R3, SR_CgaCtaId ;  /* 0x0000000000032919 */ /* 0x000e220000008800 */
[----:B------:R-:W-:Y:S02]  /*9590*/  @P2 MOV R2, 0x400 ;  /* 0x0000040000022802 */ /* 0x000fe40000000f00 */
[----:B------:R-:W-:Y:S02]  /*95a0*/  ISETP.NE.U32.AND P1, PT, R0, 0x1, PT ;  /* 0x000000010000780c */ /* 0x000fe40003f25070 */
[----:B------:R-:W-:Y:S02]  /*95b0*/  PRMT R0, RZ, 0x7610, R0 ;  /* 0x00007610ff007816 */ /* 0x000fe40000000000 */
[----:B------:R-:W-:Y:S02]  /*95c0*/  ISETP.GT.U32.AND P1, PT, R4, 0x1, !P1 ;  /* 0x000000010400780c */ /* 0x000fe40004f24070 */
[----:B------:R-:W-:-:S02]  /*95d0*/  LOP3.LUT R25, R25, 0x1, RZ, 0xc0, !PT ;  /* 0x0000000119197812 */ /* 0x000fc400078ec0ff */
[----:B------:R-:W-:Y:S02]  /*95e0*/  PLOP3.LUT P0, PT, P1, P0, PT, 0x28, 0x0 ;  /* 0x000000000000781c */ /* 0x000fe40000f00570 */
[----:B------:R-:W-:Y:S02]  /*95f0*/  PRMT R28, RZ, 0x7610, R28 ;  /* 0x00007610ff1c7816 */ /* 0x000fe4000000001c */
[----:B0-----:R-:W-:Y:S02]  /*9600*/  @P2 LEA R2, R3, R2, 0x18 ;  /* 0x0000000203022211 */ /* 0x001fe400078ec0ff */
[----:B------:R-:W-:Y:S02]  /*9610*/  SEL R3, RZ, 0x1, !P0 ;  /* 0x00000001ff037807 */ /* 0x000fe40004000000 */
[----:B------:R0:W-:Y:S01]  /*9620*/  @P2 SYNCS.ARRIVE.TRANS64.A1T0 RZ, [R2+URZ+0x58], RZ ;  /* 0x000058ff02ff29a7 */ /* 0x0001e2000810003f */
[----:B------:R-:W-:Y:S02]  /*9630*/  IADD3 R16, P2, R16, UR54, RZ ;  /* 0x0000003610107c10 */ /* 0x000fe4000ff5e0ff */
[----:B------:R-:W-:-:S02]  /*9640*/  LOP3.LUT R24, R24, R3, RZ, 0x3c, !PT ;  /* 0x0000000318187212 */ /* 0x000fc400078e3cff */
[----:B------:R-:W-:Y:S02]  /*9650*/  IADD3.X R17, R17, UR6, RZ, P2, !PT ;  /* 0x0000000611117c10 */ /* 0x000fe400097fe4ff */
[----:B------:R-:W-:Y:S01]  /*9660*/  ISETP.GE.U32.AND P1, PT, R16, UR4, PT ;  /* 0x0000000410007c0c */ /* 0x000fe2000bf26070 */
[----:B0-----:R-:W-:-:S03]  /*9670*/  IMAD.MOV.U32 R2, RZ, RZ, -0x1 ;  /* 0xffffffffff027424 */ /* 0x001fc600078e00ff */
[----:B------:R-:W-:-:S13]  /*9680*/  ISETP.GE.U32.AND.EX P0, PT, R17, UR5, PT, P1 ;  /* 0x0000000511007c0c */ /* 0x000fda000bf06110 */
[----:B------:R-:W-:Y:S05]  /*9690*/  @P0 BRA `(.L_x_184) ;  /* 0x0000000400580947 */ /* 0x000fea0003800000 */
[----:B------:R-:W0:Y:S01]  /*96a0*/  S2UR UR4, SR_CTAID.X ;  /* 0x00000000000479c3 */ /* 0x000e220000002500 */
[----:B------:R-:W-:Y:S01]  /*96b0*/  ULDC.64 UR6, c[0x0][0x628] ;  /* 0x00018a0000067ab9 */ /* 0x000fe20000000a00 */
[----:B------:R-:W-:Y:S01]  /*96c0*/  ULDC UR5, c[0x0][0x150] ;  /* 0x0000540000057ab9 */ /* 0x000fe20000000800 */
[----:B------:R-:W-:Y:S01]  /*96d0*/  ISETP.NE.U32.AND P0, PT, RZ, UR6, PT ;  /* 0x00000006ff007c0c */ /* 0x000fe2000bf05070 */
[----:B------:R-:W-:Y:S01]  /*96e0*/  ULDC UR8, c[0x0][0x630] ;  /* 0x00018c0000087ab9 */ /* 0x000fe20000000800 */
[----:B------:R-:W-:Y:S01]  /*96f0*/  ULDC UR10, c[0x0][0x154] ;  /* 0x00005500000a7ab9 */ /* 0x000fe20000000800 */
[----:B------:R-:W-:Y:S01]  /*9700*/  IMAD.MOV.U32 R2, RZ, RZ, R16 ;  /* 0x000000ffff027224 */ /* 0x000fe200078e0010 */
[----:B------:R-:W-:Y:S01]  /*9710*/  ISETP.NE.AND.EX P0, PT, RZ, UR7, PT, P0 ;  /* 0x00000007ff007c0c */ /* 0x000fe2000bf05300 */
[----:B------:R-:W1:Y:S01]  /*9720*/  S2UR UR9, SR_CTAID.Y ;  /* 0x00000000000979c3 */ /* 0x000e620000002600 */
[----:B------:R-:W-:Y:S01]  /*9730*/  IMAD.MOV.U32 R3, RZ, RZ, R17 ;  /* 0x000000ffff037224 */ /* 0x000fe200078e0011 */
[----:B0-----:R-:W-:-:S05]  /*9740*/  I2FP.F32.U32 R0, UR4 ;  /* 0x0000000400007c45 */ /* 0x001fca0008201000 */
[----:B------:R-:W-:-:S05]  /*9750*/  FMUL R8, R0, UR5 ;  /* 0x0000000500087c20 */ /* 0x000fca0008400000 */
[----:B------:R-:W-:Y:S05]  /*9760*/  @!P0 BRA `(.L_x_185) ;  /* 0x0000000000288947 */ /* 0x000fea0003800000 */
[----:B------:R-:W-:Y:S02]  /*9770*/  ULDC UR5, c[0x0][0x634] ;  /* 0x00018d0000057ab9 */ /* 0x000fe40000000800 */
[----:B------:R-:W-:-:S05]  /*9780*/  IADD3 R7, P0, R16, UR5, RZ ;  /* 0x0000000510077c10 */ /* 0x000fca000ff1e0ff */
[----:B------:R-:W-:-:S04]  /*9790*/  IMAD.X R9, RZ, RZ, R17, P0 ;  /* 0x000000ffff097224 */ /* 0x000fc800000e0611 */
[----:B------:R-:W-:-:S04]  /*97a0*/  IMAD.WIDE.U32 R4, R9, UR6, RZ ;  /* 0x0000000609047c25 */ /* 0x000fc8000f8e00ff */
[----:B------:R-:W-:-:S04]  /*97b0*/  IMAD.WIDE.U32 R4, P0, R7, UR7, R4 ;  /* 0x0000000707047c25 */ /* 0x000fc8000f800004 */
[----:B------:R-:W-:-:S04]  /*97c0*/  IMAD.WIDE.U32 R6, R7, UR6, RZ ;  /* 0x0000000607067c25 */ /* 0x000fc8000f8e00ff */
[----:B------:R-:W-:Y:S01]  /*97d0*/  IMAD.X R3, RZ, RZ, RZ, P0 ;  /* 0x000000ffff037224 */ /* 0x000fe200000e06ff */
[----:B------:R-:W-:Y:S01]  /*97e0*/  IADD3 RZ, P0, R7, R4, RZ ;  /* 0x0000000407ff7210 */ /* 0x000fe20007f1e0ff */
[----:B------:R-:W-:-:S04]  /*97f0*/  IMAD.MOV.U32 R2, RZ, RZ, R5 ;  /* 0x000000ffff027224 */ /* 0x000fc800078e0005 */
[----:B------:R-:W-:-:S08]  /*9800*/  IMAD.WIDE.U32.X R2, R9, UR7, R2, P0 ;  /* 0x0000000709027c25 */ /* 0x000fd000080e0402 */
.L_x_185:
[--C-:B------:R-:W-:Y:S01]  /*9810*/  SHF.R.U64 R19, R2, UR8, R3.reuse ;  /* 0x0000000802137c19 */ /* 0x100fe20008001203 */
[----:B------:R-:W0:Y:S01]  /*9820*/  F2I.U32.TRUNC.NTZ R8, R8 ;  /* 0x0000000800087305 */ /* 0x000e22000020f000 */
[----:B------:R-:W-:Y:S01]  /*9830*/  SHF.R.U32.HI R0, RZ, UR8, R3 ;  /* 0x00000008ff007c19 */ /* 0x000fe20008011603 */
[----:B------:R-:W-:Y:S01]  /*9840*/  ULDC.64 UR6, c[0x0][0x620] ;  /* 0x0001880000067ab9 */ /* 0x000fe20000000a00 */
[----:B------:R-:W-:Y:S01]  /*9850*/  IADD3 R5, P0, RZ, -R19, RZ ;  /* 0x80000013ff057210 */ /* 0x000fe20007f1e0ff */
[----:B------:R-:W-:Y:S01]  /*9860*/  ULDC UR8, c[0x0][0x658] ;  /* 0x0001960000087ab9 */ /* 0x000fe20000000800 */
[----:B-1----:R-:W-:Y:S01]  /*9870*/  I2FP.F32.U32 R2, UR9 ;  /* 0x0000000900027c45 */ /* 0x002fe20008201000 */
[----:B------:R-:W-:Y:S02]  /*9880*/  ULDC UR12, c[0x0][0x648] ;  /* 0x00019200000c7ab9 */ /* 0x000fe40000000800 */
[----:B------:R-:W-:Y:S02]  /*9890*/  IMAD.X R0, RZ, RZ, ~R0, P0 ;  /* 0x000000ffff007224 */ /* 0x000fe400000e0e00 */
[----:B------:R-:W-:Y:S01]  /*98a0*/  FMUL R4, R2, UR10 ;  /* 0x0000000a02047c20 */ /* 0x000fe20008400000 */
[----:B------:R-:W-:Y:S01]  /*98b0*/  IMAD.WIDE.U32 R2, R5, UR6, R16 ;  /* 0x0000000605027c25 */ /* 0x000fe2000f8e0010 */
[----:B------:R-:W-:-:S02]  /*98c0*/  ULDC.64 UR10, c[0x0][0x640] ;  /* 0x00019000000a7ab9 */ /* 0x000fc40000000a00 */
[----:B------:R-:W-:Y:S01]  /*98d0*/  ISETP.NE.U32.AND P0, PT, RZ, UR10, PT ;  /* 0x0000000aff007c0c */ /* 0x000fe2000bf05070 */
[----:B------:R-:W-:Y:S01]  /*98e0*/  IMAD R0, R0, UR6, RZ ;  /* 0x0000000600007c24 */ /* 0x000fe2000f8e02ff */
[----:B------:R-:W1:Y:S01]  /*98f0*/  F2I.U32.TRUNC.NTZ R4, R4 ;  /* 0x0000000400047305 */ /* 0x000e62000020f000 */
[----:B0-----:R-:W-:Y:S01]  /*9900*/  R2UR UR5, R8 ;  /* 0x00000000080572ca */ /* 0x001fe200000e0000 */
[----:B------:R-:W-:Y:S01]  /*9910*/  ULDC UR6, c[0x0][0x618] ;  /* 0x0001860000067ab9 */ /* 0x000fe20000000800 */
[----:B------:R-:W-:Y:S01]  /*9920*/  IMAD R5, R5, UR7, R0 ;  /* 0x0000000705057c24 */ /* 0x000fe2000f8e0200 */
[----:B------:R-:W-:Y:S01]  /*9930*/  ISETP.NE.AND.EX P0, PT, RZ, UR11, PT, P0 ;  /* 0x0000000bff007c0c */ /* 0x000fe2000bf05300 */
[----:B------:R-:W0:Y:S02]  /*9940*/  LDC R0, c[0x0][0x610] ;  /* 0x00018400ff007b82 */ /* 0x000e240000000800 */
[----:B------:R-:W-:-:S05]  /*9950*/  IMAD.IADD R3, R3, 0x1, R5 ;  /* 0x0000000103037824 */ /* 0x000fca00078e0205 */
[--C-:B------:R-:W-:Y:S02]  /*9960*/  SHF.R.U64 R8, R2, UR6, R3.reuse ;  /* 0x0000000602087c19 */ /* 0x100fe40008001203 */
[----:B------:R-:W-:Y:S01]  /*9970*/  SHF.R.U32.HI R3, RZ, UR6, R3 ;  /* 0x00000006ff037c19 */ /* 0x000fe20008011603 */
[----:B------:R-:W-:Y:S01]  /*9980*/  ULDC UR6, c[0x0][0x608] ;  /* 0x0001820000067ab9 */ /* 0x000fe20000000800 */
[----:B-1----:R-:W-:Y:S02]  /*9990*/  R2UR UR7, R4 ;  /* 0x00000000040772ca */ /* 0x002fe400000e0000 */
[--C-:B------:R-:W-:Y:S02]  /*99a0*/  SHF.R.U64 R10, R8, UR6, R3.reuse ;  /* 0x00000006080a7c19 */ /* 0x100fe40008001203 */
[----:B------:R-:W-:Y:S01]  /*99b0*/  SHF.R.U32.HI R3, RZ, UR6, R3 ;  /* 0x00000006ff037c19 */ /* 0x000fe20008011603 */
[----:B------:R-:W-:-:S03]  /*99c0*/  UIADD3 UR6, -UR5, URZ, URZ ;  /* 0x0000003f05067290 */ /* 0x000fc6000fffe13f */
[--C-:B------:R-:W-:Y:S01]  /*99d0*/  SHF.R.U64 R11, R10, UR8, R3.reuse ;  /* 0x000000080a0b7c19 */ /* 0x100fe20008001203 */
[----:B------:R-:W-:Y:S01]  /*99e0*/  ULDC UR5, c[0x0][0x144] ;  /* 0x0000510000057ab9 */ /* 0x000fe20000000800 */
[----:B------:R-:W-:-:S03]  /*99f0*/  SHF.R.U32.HI R3, RZ, UR8, R3 ;  /* 0x00000008ff037c19 */ /* 0x000fc60008011603 */
[----:B------:R-:W-:Y:S01]  /*9a00*/  IMAD.MOV.U32 R2, RZ, RZ, R11 ;  /* 0x000000ffff027224 */ /* 0x000fe200078e000b */
[----:B------:R-:W-:Y:S06]  /*9a10*/  @!P0 BRA `(.L_x_186) ;  /* 0x0000000000288947 */ /* 0x000fec0003800000 */
        /* <DEDUP_REMOVED lines=10> */
.L_x_186:
[----:B------:R-:W-:Y:S01]  /*9ac0*/  UISETP.NE.AND UP0, UPT, UR45, URZ, UPT ;  /* 0x0000003f2d00728c */ /* 0x000fe2000bf05270 */
[----:B------:R-:W-:Y:S01]  /*9ad0*/  R2UR UR8, R27 ;  /* 0x000000001b0872ca */ /* 0x000fe200000e0000 */
[----:B------:R-:W-:Y:S01]  /*9ae0*/  UIADD3 UR7, -UR7, URZ, URZ ;  /* 0x0000003f07077290 */ /* 0x000fe2000fffe13f */
[----:B------:R-:W-:Y:S01]  /*9af0*/  SHF.R.U64 R3, R2, UR12, R3 ;  /* 0x0000000c02037c19 */ /* 0x000fe20008001203 */
[----:B------:R-:W-:Y:S01]  /*9b00*/  UIMAD UR4, UR5, UR6, UR4 ;  /* 0x00000006050472a4 */ /* 0x000fe2000f8e0204 */
[----:B------:R-:W-:Y:S02]  /*9b10*/  LOP3.LUT R2, R10, UR61, RZ, 0xc0, !PT ;  /* 0x0000003d0a027c12 */ /* 0x000fe4000f8ec0ff */
[----:B------:R-:W-:Y:S01]  /*9b20*/  ULDC UR5, c[0x0][0x148] ;  /* 0x0000520000057ab9 */ /* 0x000fe20000000800 */
[----:B------:R-:W-:Y:S01]  /*9b30*/  IMAD.MOV R4, RZ, RZ, -R3 ;  /* 0x000000ffff047224 */ /* 0x000fe200078e0a03 */
[----:B------:R-:W-:Y:S01]  /*9b40*/  PLOP3.LUT P0, PT, PT, PT, UP0, 0x80, 0x0 ;  /* 0x000000000000781c */ /* 0x000fe20003f0f008 */
[----:B------:R-:W-:Y:S01]  /*9b50*/  IMAD R3, R3, UR53, R2 ;  /* 0x0000003503037c24 */ /* 0x000fe2000f8e0202 */
[----:B------:R-:W-:-:S03]  /*9b60*/  @UP0 UIMAD UR4, UR5, UR7, UR9 ;  /* 0x00000007050402a4 */ /* 0x000fc6000f8e0209 */
[----:B------:R-:W-:Y:S01]  /*9b70*/  ULDC UR5, c[0x0][0x638] ;  /* 0x00018e0000057ab9 */ /* 0x000fe20000000800 */
[----:B------:R-:W-:Y:S01]  /*9b80*/  LOP3.LUT R5, R8, UR8, RZ, 0xc0, !PT ;  /* 0x0000000808057c12 */ /* 0x000fe2000f8ec0ff */
[----:B------:R-:W-:Y:S02]  /*9b90*/  IMAD R2, R4, UR5, R11 ;  /* 0x0000000504027c24 */ /* 0x000fe4000f8e020b */
[----:B0-----:R-:W-:Y:S01]  /*9ba0*/  IMAD R18, R3, R0, UR4 ;  /* 0x0000000403127e24 */ /* 0x001fe2000f8e0200 */
[----:B------:R-:W-:Y:S01]  /*9bb0*/  ULDC UR4, c[0x0][0x600] ;  /* 0x0001800000047ab9 */ /* 0x000fe20000000800 */
[----:B------:R-:W-:Y:S02]  /*9bc0*/  IMAD.MOV.U32 R0, RZ, RZ, 0x1 ;  /* 0x00000001ff007424 */ /* 0x000fe400078e00ff */
[----:B------:R-:W-:-:S05]  /*9bd0*/  IMAD R3, R2, UR4, R5 ;  /* 0x0000000402037c24 */ /* 0x000fca000f8e0205 */
[----:B------:R-:W-:Y:S02]  /*9be0*/  SEL R2, R3, R18, !P0 ;  /* 0x0000001203027207 */ /* 0x000fe40004000000 */
[----:B------:R-:W-:-:S07]  /*9bf0*/  SEL R18, R18, R3, !P0 ;  /* 0x0000000312127207 */ /* 0x000fce0004000000 */
.L_x_184:
[----:B------:R-:W-:Y:S05]  /*9c00*/  BSYNC B0 ;  /* 0x0000000000007941 */ /* 0x000fea0003800000 */
.L_x_183:
[----:B------:R-:W-:-:S13]  /*9c10*/  LOP3.LUT P0, RZ, R0, 0xff, RZ, 0xc0, !PT ;  /* 0x000000ff00ff7812 */ /* 0x000fda000780c0ff */
[----:B------:R-:W-:Y:S05]  /*9c20*/  @P0 BRA `(.L_x_187) ;  /* 0xffffffec007c0947 */ /* 0x000fea000383ffff */
[----:B------:R-:W-:Y:S05]  /*9c30*/  BSYNC B7 ;  /* 0x0000000000077941 */ /* 0x000fea0003800000 */
.L_x_173:
[----:B------:R-:W-:-:S03]  /*9c40*/  UMOV UR4, 0xffffffff ;  /* 0xffffffff00047882 */ /* 0x000fc60000000000 */
[----:B------:R-:W-:Y:S05]  /*9c50*/  BRA.DIV UR4, `(.L_x_188) ;  /* 0x0000000604287947 */ /* 0x000fea000b800000 */
[----:B------:R-:W-:-:S13]  /*9c60*/  ELECT P6, URZ, PT ;  /* 0x00000000003f782f */ /* 0x000fda00038c0000 */
.L_x_204:
[----:B------:R-:W-:Y:S04]  /*9c70*/  BSSY B0, `(.L_x_189) ;  /* 0x000001a000007945 */ /* 0x000fe80003800000 */
[----:B------:R-:W-:Y:S05]  /*9c80*/  @!P6 BRA `(.L_x_190) ;  /* 0x000000000060e947 */ /* 0x000fea0003800000 */
[----:B------:R-:W-:-:S04]  /*9c90*/  ULOP3.LUT UR4, UR38, 0x2, URZ, 0xfc, !UPT ;  /* 0x0000000226047892 */ /* 0x000fc8000f8efc3f */
[----:B------:R-:W-:-:S06]  /*9ca0*/  UISETP.NE.AND UP0, UPT, UR4, 0x3, UPT ;  /* 0x000000030400788c */ /* 0x000fcc000bf05270 */
[----:B------:R-:W-:-:S13]  /*9cb0*/  PLOP3.LUT P0, PT, PT, PT, UP0, 0x80, 0x0 ;  /* 0x000000000000781c */ /* 0x000fda0003f0f008 */
[----:B------:R-:W-:Y:S05]  /*9cc0*/  @!P0 BRA `(.L_x_191) ;  /* 0x0000000000048947 */ /* 0x000fea0003800000 */
[----:B------:R-:W-:Y:S01]  /*9cd0*/  BPT.TRAP 0x1 ;  /* 0x000000040000795c */ /* 0x000fe20000300000 */
.L_x_191:
[----:B------:R-:W0:Y:S01]  /*9ce0*/  S2R R3, SR_CgaCtaId ;  /* 0x0000000000037919 */ /* 0x000e220000008800 */
[----:B------:R-:W-:Y:S02]  /*9cf0*/  MOV R0, 0x400 ;  /* 0x0000040000007802 */ /* 0x000fe40000000f00 */
[----:B------:R-:W-:Y:S02]  /*9d00*/  SHF.L.U32 R2, R24, 0x1f, RZ ;  /* 0x0000001f18027819 */ /* 0x000fe400000006ff */
[----:B0-----:R-:W-:-:S05]  /*9d10*/  LEA R0, R3, R0, 0x18 ;  /* 0x0000000003007211 */ /* 0x001fca00078ec0ff */
[----:B------:R-:W-:-:S04]  /*9d20*/  VIADD R0, R0, 0x10 ;  /* 0x0000001000007836 */ /* 0x000fc80000000000 */
[C---:B------:R-:W-:Y:S02]  /*9d30*/  IMAD R5, R25.reuse, 0x8, R0 ;  /* 0x0000000819057824 */ /* 0x040fe400078e0200 */
[----:B------:R-:W-:Y:S02]  /*9d40*/  VIADD R25, R25, 0x1 ;  /* 0x0000000119197836 */ /* 0x000fe40000000000 */
[----:B------:R-:W0:Y:S03]  /*9d50*/  SYNCS.PHASECHK.TRANS64.TRYWAIT P0, [R5+URZ], R2 ;  /* 0x00000002050075a7 */ /* 0x000e26000800017f */
[----:B------:R-:W-:-:S04]  /*9d60*/  ISETP.NE.AND P1, PT, R25, 0x2, PT ;  /* 0x000000021900780c */ /* 0x000fc80003f25270 */
[----:B------:R-:W-:Y:S02]  /*9d70*/  SEL R3, RZ, 0x1, P1 ;  /* 0x00000001ff037807 */ /* 0x000fe40000800000 */
[----:B------:R-:W-:Y:S02]  /*9d80*/  SEL R25, R25, RZ, P1 ;  /* 0x000000ff19197207 */ /* 0x000fe40000800000 */
[----:B------:R-:W-:Y:S01]  /*9d90*/  LOP3.LUT R3, R24, R3, RZ, 0x3c, !PT ;  /* 0x0000000318037212 */ /* 0x000fe200078e3cff */
[----:B0-----:R-:W-:Y:S06]  /*9da0*/  @!P0 BRA `(.L_x_192) ;  /* 0x0000000000f48947 */ /* 0x001fec0003800000 */
.L_x_205:
[----:B------:R-:W-:Y:S01]  /*9db0*/  IMAD R25, R25, 0x8, R0 ;  /* 0x0000000819197824 */ /* 0x000fe200078e0200 */
[----:B------:R-:W-:-:S07]  /*9dc0*/  SHF.L.U32 R0, R3, 0x1f, RZ ;  /* 0x0000001f03007819 */ /* 0x000fce00000006ff */
.L_x_193:
[----:B-1----:R1:W2:Y:S02]  /*9dd0*/  SYNCS.PHASECHK.TRANS64.TRYWAIT P0, [R25+URZ], R0 ;  /* 0x00000000190075a7 */ /* 0x0022a4000800017f */
[----:B--2---:R-:W-:Y:S05]  /*9de0*/  @!P0 NANOSLEEP.SYNCS 0x989680 ;  /* 0x009896800000895d */ /* 0x004fea0003900000 */
[----:B------:R-:W2:Y:S02]  /*9df0*/  @!P0 SYNCS.PHASECHK.TRANS64 P0, [R25+URZ], R0 ;  /* 0x00000000190085a7 */ /* 0x000ea4000800007f */
[----:B--2---:R-:W-:Y:S05]  /*9e00*/  @!P0 BRA `(.L_x_193) ;  /* 0xfffffffc00f08947 */ /* 0x004fea000383ffff */
.L_x_190:
[----:B------:R-:W-:Y:S05]  /*9e10*/  BSYNC B0 ;  /* 0x0000000000007941 */ /* 0x000fea0003800000 */
.L_x_189:
[----:B------:R-:W-:Y:S05]  /*9e20*/  EXIT ;  /* 0x000000000000794d */ /* 0x000fea0003800000 */
.L_x_14:
[----:B0-----:R0:W1:Y:S02]  /*9e30*/  SYNCS.PHASECHK.TRANS64.TRYWAIT P0, [R98+URZ+-0x8], R3 ;  /* 0xfffff803620075a7 */ /* 0x001064000800017f */
[----:B-1----:R-:W-:Y:S05]  /*9e40*/  @!P0 NANOSLEEP.SYNCS 0x989680 ;  /* 0x009896800000895d */ /* 0x002fea0003900000 */
[----:B------:R-:W1:Y:S02]  /*9e50*/  @!P0 SYNCS.PHASECHK.TRANS64 P0, [R98+URZ+-0x8], R3 ;  /* 0xfffff803620085a7 */ /* 0x000e64000800007f */
[----:B-1----:R-:W-:Y:S05]  /*9e60*/  @!P0 BRA `(.L_x_14) ;  /* 0xfffffffc00f08947 */ /* 0x002fea000383ffff */
[----:B------:R-:W-:Y:S05]  /*9e70*/  BRA `(.L_x_194) ;  /* 0xffffff7800107947 */ /* 0x000fea000383ffff */
.L_x_18:
[----:B------:R-:W-:Y:S01]  /*9e80*/  CS2R R12, SRZ ;  /* 0x00000000000c7805 */ /* 0x000fe2000001ff00 */
[----:B------:R-:W-:Y:S02]  /*9e90*/  IMAD.MOV.U32 R11, RZ, RZ, 0x1f ;  /* 0x0000001fff0b7424 */ /* 0x000fe400078e00ff */
[----:B------:R-:W-:-:S07]  /*9ea0*/  IMAD.MOV.U32 R15, RZ, RZ, -0x1 ;  /* 0xffffffffff0f7424 */ /* 0x000fce00078e00ff */
[----:B0----5:R-:W-:Y:S05]  /*9eb0*/  WARPSYNC.COLLECTIVE R15, `(.L_x_195) ;  /* 0x000000000f087348 */ /* 0x021fea0003c00000 */
[----:B------:R1:W2:Y:S02]  /*9ec0*/  SHFL.IDX P6, R14, R13, R12, R11 ;  /* 0x0000000c0d0e7389 */ /* 0x0002a400000c000b */
[----:B012--5:R-:W-:Y:S01]  /*9ed0*/  ENDCOLLECTIVE ;  /* 0x000000000000791b */ /* 0x027fe20003800000 */
.L_x_195:
[----:B------:R-:W-:Y:S05]  /*9ee0*/  BRA `(.L_x_196) ;  /* 0xffffff7800e07947 */ /* 0x000fea000383ffff */
.L_x_22:
[----:B-1----:R1:W2:Y:S02]  /*9ef0*/  SYNCS.PHASECHK.TRANS64.TRYWAIT P1, [R3+URZ], R0 ;  /* 0x00000000030075a7 */ /* 0x0022a4000802017f */
[----:B--2---:R-:W-:Y:S05]  /*9f00*/  @!P1 NANOSLEEP.SYNCS 0x989680 ;  /* 0x009896800000995d */ /* 0x004fea0003900000 */
[----:B------:R-:W2:Y:S02]  /*9f10*/  @!P1 SYNCS.PHASECHK.TRANS64 P1, [R3+URZ], R0 ;  /* 0x00000000030095a7 */ /* 0x000ea4000802007f */
[----:B--2---:R-:W-:Y:S05]  /*9f20*/  @!P1 BRA `(.L_x_22) ;  /* 0xfffffffc00f09947 */ /* 0x004fea000383ffff */
[----:B------:R-:W-:Y:S05]  /*9f30*/  BRA `(.L_x_21) ;  /* 0xffffff7800fc7947 */ /* 0x000fea000383ffff */
.L_x_27:
[----:B0-----:R0:W1:Y:S02]  /*9f40*/  SYNCS.PHASECHK.TRANS64.TRYWAIT P1, [R3+URZ], R6 ;  /* 0x00000006030075a7 */ /* 0x001064000802017f */
[----:B-1----:R-:W-:Y:S05]  /*9f50*/  @!P1 NANOSLEEP.SYNCS 0x989680 ;  /* 0x009896800000995d */ /* 0x002fea0003900000 */
[----:B------:R-:W1:Y:S02]  /*9f60*/  @!P1 SYNCS.PHASECHK.TRANS64 P1, [R3+URZ], R6 ;  /* 0x00000006030095a7 */ /* 0x000e64000802007f */
[----:B-1----:R-:W-:Y:S05]  /*9f70*/  @!P1 BRA `(.L_x_27) ;  /* 0xfffffffc00f09947 */ /* 0x002fea000383ffff */
[----:B------:R-:W-:Y:S05]  /*9f80*/  BRA `(.L_x_26) ;  /* 0xffffff8400c47947 */ /* 0x000fea000383ffff */
.L_x_35:
[----:B------:R0:W0:Y:S02]  /*9f90*/  SYNCS.PHASECHK.TRANS64.TRYWAIT P1, [R6+URZ], R9 ;  /* 0x00000009060075a7 */ /* 0x000024000802017f */
[----:B0-----:R-:W-:Y:S05]  /*9fa0*/  @!P1 NANOSLEEP.SYNCS 0x989680 ;  /* 0x009896800000995d */ /* 0x001fea0003900000 */
[----:B------:R-:W0:Y:S02]  /*9fb0*/  @!P1 SYNCS.PHASECHK.TRANS64 P1, [R6+URZ], R9 ;  /* 0x00000009060095a7 */ /* 0x000e24000802007f */
[----:B0-----:R-:W-:Y:S05]  /*9fc0*/  @!P1 BRA `(.L_x_35) ;  /* 0xfffffffc00f09947 */ /* 0x001fea000383ffff */
[----:B------:R-:W-:Y:S05]  /*9fd0*/  BRA `(.L_x_34) ;  /* 0xffffff9000a87947 */ /* 0x000fea000383ffff */
.L_x_41:
[----:B0-----:R0:W3:Y:S02]  /*9fe0*/  SYNCS.PHASECHK.TRANS64.TRYWAIT P0, [R98+URZ+0x8], R3 ;  /* 0x00000803620075a7 */ /* 0x0010e4000800017f */
[----:B---3--:R-:W-:Y:S05]  /*9ff0*/  @!P0 NANOSLEEP.SYNCS 0x989680 ;  /* 0x009896800000895d */ /* 0x008fea0003900000 */
[----:B------:R-:W3:Y:S02]  /*a000*/  @!P0 SYNCS.PHASECHK.TRANS64 P0, [R98+URZ+0x8], R3 ;  /* 0x00000803620085a7 */ /* 0x000ee4000800007f */
[----:B---3--:R-:W-:Y:S05]  /*a010*/  @!P0 BRA `(.L_x_41) ;  /* 0xfffffffc00f08947 */ /* 0x008fea000383ffff */
[----:B------:R-:W-:Y:S05]  /*a020*/  BRA `(.L_x_197) ;  /* 0xffffffa000047947 */ /* 0x000fea000383ffff */
.L_x_174:
[----:B------:R-:W-:Y:S01]  /*a030*/  BSSY B0, `(.L_x_198) ;  /* 0x0000006000007945 */ /* 0x000fe20003800000 */
[----:B------:R-:W-:-:S07]  /*a040*/  IMAD.MOV.U32 R15, RZ, RZ, -0x1 ;  /* 0xffffffffff0f7424 */ /* 0x000fce00078e00ff */
[----:B-----5:R-:W-:Y:S05]  /*a050*/  WARPSYNC.COLLECTIVE R15, `(.L_x_199) ;  /* 0x000000000f0c7348 */ /* 0x020fea0003c00000 */
[----:B------:R-:W-:Y:S02]  /*a060*/  ELECT P6, UR62, PT ;  /* 0x00000000003e782f */ /* 0x000fe400038c0000 */
[----:B------:R-:W-:Y:S01]  /*a070*/  MOV R14, UR62 ;  /* 0x0000003e000e7c02 */ /* 0x000fe20008000f00 */
[----:B-----5:R-:W-:Y:S10]  /*a080*/  ENDCOLLECTIVE ;  /* 0x000000000000791b */ /* 0x020ff40003800000 */
.L_x_199:
[----:B------:R-:W-:Y:S05]  /*a090*/  BSYNC B0 ;  /* 0x0000000000007941 */ /* 0x000fea0003800000 */
.L_x_198:
[----:B------:R-:W-:Y:S05]  /*a0a0*/  BRA `(.L_x_200) ;  /* 0xffffffe800687947 */ /* 0x000fea000383ffff */
.L_x_179:
[----:B0-----:R0:W2:Y:S02]  /*a0b0*/  SYNCS.PHASECHK.TRANS64.TRYWAIT P0, [R6+URZ+0x10], R3 ;  /* 0x00001003060075a7 */ /* 0x0010a4000800017f */
[----:B--2---:R-:W-:Y:S05]  /*a0c0*/  @!P0 NANOSLEEP.SYNCS 0x989680 ;  /* 0x009896800000895d */ /* 0x004fea0003900000 */
[----:B------:R-:W2:Y:S02]  /*a0d0*/  @!P0 SYNCS.PHASECHK.TRANS64 P0, [R6+URZ+0x10], R3 ;  /* 0x00001003060085a7 */ /* 0x000ea4000800007f */
[----:B--2---:R-:W-:Y:S05]  /*a0e0*/  @!P0 BRA `(.L_x_179) ;  /* 0xfffffffc00f08947 */ /* 0x004fea000383ffff */
[----:B------:R-:W-:Y:S05]  /*a0f0*/  BRA `(.L_x_201) ;  /* 0xffffffec005c7947 */ /* 0x000fea000383ffff */
.L_x_188:
[----:B------:R-:W-:Y:S01]  /*a100*/  BSSY B0, `(.L_x_202) ;  /* 0x0000006000007945 */ /* 0x000fe20003800000 */
[----:B------:R-:W-:-:S07]  /*a110*/  IMAD.MOV.U32 R15, RZ, RZ, -0x1 ;  /* 0xffffffffff0f7424 */ /* 0x000fce00078e00ff */
[----:B-----5:R-:W-:Y:S05]  /*a120*/  WARPSYNC.COLLECTIVE R15, `(.L_x_203) ;  /* 0x000000000f0c7348 */ /* 0x020fea0003c00000 */
[----:B------:R-:W-:Y:S02]  /*a130*/  ELECT P6, UR62, PT ;  /* 0x00000000003e782f */ /* 0x000fe400038c0000 */
[----:B------:R-:W-:Y:S01]  /*a140*/  MOV R14, UR62 ;  /* 0x0000003e000e7c02 */ /* 0x000fe20008000f00 */
[----:B-----5:R-:W-:Y:S10]  /*a150*/  ENDCOLLECTIVE ;  /* 0x000000000000791b */ /* 0x020ff40003800000 */
.L_x_203:
[----:B------:R-:W-:Y:S05]  /*a160*/  BSYNC B0 ;  /* 0x0000000000007941 */ /* 0x000fea0003800000 */
.L_x_202:
[----:B------:R-:W-:Y:S05]  /*a170*/  BRA `(.L_x_204) ;  /* 0xfffffff800bc7947 */ /* 0x000fea000383ffff */
.L_x_192:
[----:B0-----:R0:W1:Y:S02]  /*a180*/  SYNCS.PHASECHK.TRANS64.TRYWAIT P0, [R5+URZ], R2 ;  /* 0x00000002050075a7 */ /* 0x001064000800017f */
[----:B-1----:R-:W-:Y:S05]  /*a190*/  @!P0 NANOSLEEP.SYNCS 0x989680 ;  /* 0x009896800000895d */ /* 0x002fea0003900000 */
[----:B------:R-:W1:Y:S02]  /*a1a0*/  @!P0 SYNCS.PHASECHK.TRANS64 P0, [R5+URZ], R2 ;  /* 0x00000002050085a7 */ /* 0x000e64000800007f */
[----:B-1----:R-:W-:Y:S05]  /*a1b0*/  @!P0 BRA `(.L_x_192) ;  /* 0xfffffffc00f08947 */ /* 0x002fea000383ffff */
[----:B------:R-:W-:Y:S05]  /*a1c0*/  BRA `(.L_x_205) ;  /* 0xfffffff800f87947 */ /* 0x000fea000383ffff */
.L_x_206:
[----:B------:R-:W-:-:S00]  /*a1d0*/  BRA `(.L_x_206) ;  /* 0xfffffffc00fc7947 */ /* 0x000fc0000383ffff */
[----:B------:R-:W-:-:S00]  /*a1e0*/  NOP ;  /* 0x0000000000007918 */ /* 0x000fc00000000000 */
        /* <DEDUP_REMOVED lines=9> */
.L_x_207:


//--------------------- .nv.global.init           --------------------------
	.section	.nv.global.init,"aw",@progbits
.nv.global.init:
	.type		$str$24,@object
	.size		$str$24,($str$25 - $str$24)
$str$24:
        /*0000*/ 	.byte	0x28, 0x61, 0x64, 0x64, 0x72, 0x65, 0x73, 0x73, 0x20, 0x26, 0x20, 0x6d, 0x61, 0x73, 0x6b, 0x29
        /*0010*/ 	.byte	0x20, 0x3d, 0x3d, 0x20, 0x30, 0x00
	.type		$str$25,@object
	.size		$str$25,(__unnamed_1 - $str$25)
$str$25:
        /*0016*/ 	.byte	0x2f, 0x74, 0x6d, 0x70, 0x2f, 0x63, 0x75, 0x74, 0x6c, 0x61, 0x73, 0x73, 0x5f, 0x73, 0x77, 0x65
        /*0026*/ 	.byte	0x65, 0x70, 0x5f, 0x73, 0x72, 0x63, 0x2f, 0x69, 0x6e, 0x63, 0x6c, 0x75, 0x64, 0x65, 0x2f, 0x63
        /*0036*/ 	.byte	0x75, 0x74, 0x65, 0x2f, 0x70, 0x6f, 0x69, 0x6e, 0x74, 0x65, 0x72, 0x5f, 0x66, 0x6c, 0x61, 0x67
        /*0046*/ 	.byte	0x67, 0x65, 0x64, 0x2e, 0x68, 0x70, 0x70, 0x00
	.type		__unnamed_1,@object
	.size		__unnamed_1,(__unnamed_2 - __unnamed_1)
__unnamed_1:
        /*004e*/ 	.byte	0x61, 0x75, 0x74, 0x6f, 0x20, 0x63, 0x75, 0x74, 0x65, 0x3a, 0x3a, 0x61, 0x73, 0x5f, 0x70, 0x6f
        /* <DEDUP_REMOVED lines=27> */
        /*020e*/ 	.byte	0x3c, 0x38, 0x31, 0x39, 0x32, 0x3e, 0x3e, 0x3e, 0x3e, 0x3e, 0x20, 0x26, 0x5d, 0x00
	.type		__unnamed_2,@object
	.size		__unnamed_2,(.L_1 - __unnamed_2)
__unnamed_2:
        /* <DEDUP_REMOVED lines=29> */
        /*03ec*/ 	.byte	0x5d, 0x00
.L_1:


//--------------------- .nv.shared._ZN7cutlass13device_kernelINS_4gemm6kernel13GemmUniversalIN4cute5tupleIJiiiiEEENS1_10collective13CollectiveMmaINS1_39MainloopSm90TmaGmmaRmemAWarpSpecializedILi2ENS5_IJNS4_1CILi1EEESB_SB_EEENS1_32KernelTmaWarpSpecializedPingpongEEENS5_IJNSA_ILi64EEENSA_ILi128EEESG_EEENS_10tfloat32_tENS5_IJlSB_lEEESI_NS5_IJSB_llEEENS4_8TiledMMAINS4_8MMA_AtomIJNS4_4SM904GMMA30MMA_64x128x8_F32TF32TF32_RS_TNILNSO_7ScaleInE1ELSQ_1EEEEEENS4_6LayoutISC_NS5_IJNSA_ILi0EEESU_SU_EEEEENS5_IJNS4_10UnderscoreESX_SX_EEEEENS4_13SM90_TMA_LOADENS4_14ComposedLayoutINS4_7SwizzleILi3ELi4ELi3EEENS4_18smem_ptr_flag_bitsILi32EEENST_INS5_IJNSA_ILi8EEENSA_ILi32EEEEEENS5_IJS17_SB_EEEEEEEvNS4_8identityES10_NS11_INS12_ILi1ELi4ELi3EEES15_NST_INS5_IJS16_S16_EEENS5_IJSB_S16_EEEEEEENS4_9Copy_AtomIJNS4_39AutoVectorizingCopyWithAssumedAlignmentILi128EEESI_EEES1C_EENS_8epilogue10collective6detail29Sm90TmaWarpSpecializedAdapterINS1O_15DefaultEpilogueISI_SJ_SJ_NS1N_6thread17LinearCombinationISI_Li1EffLNS1S_9ScaleType4KindE0ELNS_15FloatRoundStyleE2ESI_EENS1_15EpilogueDefaultEEEEEvvEEEEvNT_6ParamsE --------------------------
	.section	.nv.shared._ZN7cutlass13device_kernelINS_4gemm6kernel13GemmUniversalIN4cute5tupleIJiiiiEEENS1_10collective13CollectiveMmaINS1_39MainloopSm90TmaGmmaRmemAWarpSpecializedILi2ENS5_IJNS4_1CILi1EEESB_SB_EEENS1_32KernelTmaWarpSpecializedPingpongEEENS5_IJNSA_ILi64EEENSA_ILi128EEESG_EEENS_10tfloat32_tENS5_IJlSB_lEEESI_NS5_IJSB_llEEENS4_8TiledMMAINS4_8MMA_AtomIJNS4_4SM904GMMA30MMA_64x128x8_F32TF32TF32_RS_TNILNSO_7ScaleInE1ELSQ_1EEEEEENS4_6LayoutISC_NS5_IJNSA_ILi0EEESU_SU_EEEEENS5_IJNS4_10UnderscoreESX_SX_EEEEENS4_13SM90_TMA_LOADENS4_14ComposedLayoutINS4_7SwizzleILi3ELi4ELi3EEENS4_18smem_ptr_flag_bitsILi32EEENST_INS5_IJNSA_ILi8EEENSA_ILi32EEEEEENS5_IJS17_SB_EEEEEEEvNS4_8identityES10_NS11_INS12_ILi1ELi4ELi3EEES15_NST_INS5_IJS16_S16_EEENS5_IJSB_S16_EEEEEEENS4_9Copy_AtomIJNS4_39AutoVectorizingCopyWithAssumedAlignmentILi128EEESI_EEES1C_EENS_8epilogue10collective6detail29Sm90TmaWarpSpecializedAdapterINS1O_15DefaultEpilogueISI_SJ_SJ_NS1N_6thread17LinearCombinationISI_Li1EffLNS1S_9ScaleType4KindE0ELNS_15FloatRoundStyleE2ESI_EENS1_15EpilogueDefaultEEEEEvvEEEEvNT_6ParamsE,"aw",@nobits
	.sectionflags	@""
	.align	16
	.zero		1024


//--------------------- .nv.shared.reserved.0     --------------------------
	.section	.nv.shared.reserved.0,"aw",@nobits
	.weak		__nv_reservedSMEM_offset_0_alias
	.size		__nv_reservedSMEM_offset_0_alias, 0, 0
	.other		__nv_reservedSMEM_offset_0_alias,@"STO_CUDA_RESERVED_SHARED STV_DEFAULT"
__nv_reservedSMEM_offset_0_alias:
	.zero		0


//--------------------- .nv.global                --------------------------
	.section	.nv.global,"aw",@nobits
.nv.global:
	.type		_ZN40_INTERNAL_0ffefa65_4_k_cu_a0bfd3da_289124cute1_E,@object
	.size		_ZN40_INTERNAL_0ffefa65_4_k_cu_a0bfd3da_289124cute1_E,(_ZN40_INTERNAL_0ffefa65_4_k_cu_a0bfd3da_289124cuda3std3__45__cpo6cbeginE - _ZN40_INTERNAL_0ffefa65_4_k_cu_a0bfd3da_289124cute1_E)
_ZN40_INTERNAL_0ffefa65_4_k_cu_a0bfd3da_289124cute1_E:
	.zero		1
	.type		_ZN40_INTERNAL_0ffefa65_4_k_cu_a0bfd3da_289124cuda3std3__45__cpo6cbeginE,@object
	.size		_ZN40_INTERNAL_0ffefa65_4_k_cu_a0bfd3da_289124cuda3std3__45__cpo6cbeginE,(_ZN40_INTERNAL_0ffefa65_4_k_cu_a0bfd3da_289124cuda3std3__48in_placeE - _ZN40_INTERNAL_0ffefa65_4_k_cu_a0bfd3da_289124cuda3std3__45__cpo6cbeginE)
_ZN40_INTERNAL_0ffefa65_4_k_cu_a0bfd3da_289124cuda3std3__45__cpo6cbeginE:
	.zero		1
	.type		_ZN40_INTERNAL_0ffefa65_4_k_cu_a0bfd3da_289124cuda3std3__48in_placeE,@object
	.size		_ZN40_INTERNAL_0ffefa65_4_k_cu_a0bfd3da_289124cuda3std3__48in_placeE,(_ZN40_INTERNAL_0ffefa65_4_k_cu_a0bfd3da_289124cuda3std6ranges3__45__cpo9iter_moveE - _ZN40_INTERNAL_0ffefa65_4_k_cu_a0bfd3da_289124cuda3std3__48in_placeE)
_ZN40_INTERNAL_0ffefa65_4_k_cu_a0bfd3da_289124cuda3std3__48in_placeE:
	.zero		1
	.type		_ZN40_INTERNAL_0ffefa65_4_k_cu_a0bfd3da_289124cuda3std6ranges3__45__cpo9iter_moveE,@object
	.size		_ZN40_INTERNAL_0ffefa65_4_k_cu_a0bfd3da_289124cuda3std6ranges3__45__cpo9iter_moveE,(_ZN40_INTERNAL_0ffefa65_4_k_cu_a0bfd3da_289124cuda3std3__45__cpo5beginE - _ZN40_INTERNAL_0ffefa65_4_k_cu_a0bfd3da_289124cuda3std6ranges3__45__cpo9iter_moveE)
_ZN40_INTERNAL_0ffefa65_4_k_cu_a0bfd3da_289124cuda3std6ranges3__45__cpo9iter_moveE:
	.zero		1
	.type		_ZN40_INTERNAL_0ffefa65_4_k_cu_a0bfd3da_289124cuda3std3__45__cpo5beginE,@object
	.size		_ZN40_INTERNAL_0ffefa65_4_k_cu_a0bfd3da_289124cuda3std3__45__cpo5beginE,(_ZN40_INTERNAL_0ffefa65_4_k_cu_a0bfd3da_289124cuda3std3__442_GLOBAL__N__0ffefa65_4_k_cu_a0bfd3da_289126ignoreE - _ZN40_INTERNAL_0ffefa65_4_k_cu_a0bfd3da_289124cuda3std3__45__cpo5beginE)
_ZN40_INTERNAL_0ffefa65_4_k_cu_a0bfd3da_289124cuda3std3__45__cpo5beginE:
	.zero		1
	.type		_ZN40_INTERNAL_0ffefa65_4_k_cu_a0bfd3da_289124cuda3std3__442_GLOBAL__N__0ffefa65_4_k_cu_a0bfd3da_289126ignoreE,@object
	.size		_ZN40_INTERNAL_0ffefa65_4_k_cu_a0bfd3da_289124cuda3std3__442_GLOBAL__N__0ffefa65_4_k_cu_a0bfd3da_289126ignoreE,(_ZN40_INTERNAL_0ffefa65_4_k_cu_a0bfd3da_289124cute7productE - _ZN40_INTERNAL_0ffefa65_4_k_cu_a0bfd3da_289124cuda3std3__442_GLOBAL__N__0ffefa65_4_k_cu_a0bfd3da_289126ignoreE)
_ZN40_INTERNAL_0ffefa65_4_k_cu_a0bfd3da_289124cuda3std3__442_GLOBAL__N__0ffefa65_4_k_cu_a0bfd3da_289126ignoreE:
	.zero		1
	.type		_ZN40_INTERNAL_0ffefa65_4_k_cu_a0bfd3da_289124cute7productE,@object
	.size		_ZN40_INTERNAL_0ffefa65_4_k_cu_a0bfd3da_289124cute7productE,(_ZN40_INTERNAL_0ffefa65_4_k_cu_a0bfd3da_289124cuda3std3__45__cpo3endE - _ZN40_INTERNAL_0ffefa65_4_k_cu_a0bfd3da_289124cute7productE)
_ZN40_INTERNAL_0ffefa65_4_k_cu_a0bfd3da_289124cute7productE:
	.zero		1
	.type		_ZN40_INTERNAL_0ffefa65_4_k_cu_a0bfd3da_289124cuda3std3__45__cpo3endE,@object
	.size		_ZN40_INTERNAL_0ffefa65_4_k_cu_a0bfd3da_289124cuda3std3__45__cpo3endE,(_ZN40_INTERNAL_0ffefa65_4_k_cu_a0bfd3da_289124cuda3std3__419piecewise_constructE - _ZN40_INTERNAL_0ffefa65_4_k_cu_a0bfd3da_289124cuda3std3__45__cpo3endE)
_ZN40_INTERNAL_0ffefa65_4_k_cu_a0bfd3da_289124cuda3std3__45__cpo3endE:
	.zero		1
	.type		_ZN40_INTERNAL_0ffefa65_4_k_cu_a0bfd3da_289124cuda3std3__419piecewise_constructE,@object
	.size		_ZN40_INTERNAL_0ffefa65_4_k_cu_a0bfd3da_289124cuda3std3__419piecewise_constructE,(_ZN40_INTERNAL_0ffefa65_4_k_cu_a0bfd3da_289124cuda3std3__45__cpo4cendE - _ZN40_INTERNAL_0ffefa65_4_k_cu_a0bfd3da_289124cuda3std3__419piecewise_constructE)
_ZN40_INTERNAL_0ffefa65_4_k_cu_a0bfd3da_289124cuda3std3__419piecewise_constructE:
	.zero		1
	.type		_ZN40_INTERNAL_0ffefa65_4_k_cu_a0bfd3da_289124cuda3std3__45__cpo4cendE,@object
	.size		_ZN40_INTERNAL_0ffefa65_4_k_cu_a0bfd3da_289124cuda3std3__45__cpo4cendE,(_ZN40_INTERNAL_0ffefa65_4_k_cu_a0bfd3da_289124cuda3std6ranges3__45__cpo4swapE - _ZN40_INTERNAL_0ffefa65_4_k_cu_a0bfd3da_289124cuda3std3__45__cpo4cendE)
_ZN40_INTERNAL_0ffefa65_4_k_cu_a0bfd3da_289124cuda3std3__45__cpo4cendE:
	.zero		1
	.type		_ZN40_INTERNAL_0ffefa65_4_k_cu_a0bfd3da_289124cuda3std6ranges3__45__cpo4swapE,@object
	.size		_ZN40_INTERNAL_0ffefa65_4_k_cu_a0bfd3da_289124cuda3std6ranges3__45__cpo4swapE,(.L_9 - _ZN40_INTERNAL_0ffefa65_4_k_cu_a0bfd3da_289124cuda3std6ranges3__45__cpo4swapE)
_ZN40_INTERNAL_0ffefa65_4_k_cu_a0bfd3da_289124cuda3std6ranges3__45__cpo4swapE:
	.zero		1
.L_9:


//--------------------- .nv.constant0._ZN7cutlass13device_kernelINS_4gemm6kernel13GemmUniversalIN4cute5tupleIJiiiiEEENS1_10collective13CollectiveMmaINS1_39MainloopSm90TmaGmmaRmemAWarpSpecializedILi2ENS5_IJNS4_1CILi1EEESB_SB_EEENS1_32KernelTmaWarpSpecializedPingpongEEENS5_IJNSA_ILi64EEENSA_ILi128EEESG_EEENS_10tfloat32_tENS5_IJlSB_lEEESI_NS5_IJSB_llEEENS4_8TiledMMAINS4_8MMA_AtomIJNS4_4SM904GMMA30MMA_64x128x8_F32TF32TF32_RS_TNILNSO_7ScaleInE1ELSQ_1EEEEEENS4_6LayoutISC_NS5_IJNSA_ILi0EEESU_SU_EEEEENS5_IJNS4_10UnderscoreESX_SX_EEEEENS4_13SM90_TMA_LOADENS4_14ComposedLayoutINS4_7SwizzleILi3ELi4ELi3EEENS4_18smem_ptr_flag_bitsILi32EEENST_INS5_IJNSA_ILi8EEENSA_ILi32EEEEEENS5_IJS17_SB_EEEEEEEvNS4_8identityES10_NS11_INS12_ILi1ELi4ELi3EEES15_NST_INS5_IJS16_S16_EEENS5_IJSB_S16_EEEEEEENS4_9Copy_AtomIJNS4_39AutoVectorizingCopyWithAssumedAlignmentILi128EEESI_EEES1C_EENS_8epilogue10collective6detail29Sm90TmaWarpSpecializedAdapterINS1O_15DefaultEpilogueISI_SJ_SJ_NS1N_6thread17LinearCombinationISI_Li1EffLNS1S_9ScaleType4KindE0ELNS_15FloatRoundStyleE2ESI_EENS1_15EpilogueDefaultEEEEEvvEEEEvNT_6ParamsE --------------------------
	.section	.nv.constant0._ZN7cutlass13device_kernelINS_4gemm6kernel13GemmUniversalIN4cute5tupleIJiiiiEEENS1_10collective13CollectiveMmaINS1_39MainloopSm90TmaGmmaRmemAWarpSpecializedILi2ENS5_IJNS4_1CILi1EEESB_SB_EEENS1_32KernelTmaWarpSpecializedPingpongEEENS5_IJNSA_ILi64EEENSA_ILi128EEESG_EEENS_10tfloat32_tENS5_IJlSB_lEEESI_NS5_IJSB_llEEENS4_8TiledMMAINS4_8MMA_AtomIJNS4_4SM904GMMA30MMA_64x128x8_F32TF32TF32_RS_TNILNSO_7ScaleInE1ELSQ_1EEEEEENS4_6LayoutISC_NS5_IJNSA_ILi0EEESU_SU_EEEEENS5_IJNS4_10UnderscoreESX_SX_EEEEENS4_13SM90_TMA_LOADENS4_14ComposedLayoutINS4_7SwizzleILi3ELi4ELi3EEENS4_18smem_ptr_flag_bitsILi32EEENST_INS5_IJNSA_ILi8EEENSA_ILi32EEEEEENS5_IJS17_SB_EEEEEEEvNS4_8identityES10_NS11_INS12_ILi1ELi4ELi3EEES15_NST_INS5_IJS16_S16_EEENS5_IJSB_S16_EEEEEEENS4_9Copy_AtomIJNS4_39AutoVectorizingCopyWithAssumedAlignmentILi128EEESI_EEES1C_EENS_8epilogue10collective6detail29Sm90TmaWarpSpecializedAdapterINS1O_15DefaultEpilogueISI_SJ_SJ_NS1N_6thread17LinearCombinationISI_Li1EffLNS1S_9ScaleType4KindE0ELNS_15FloatRoundStyleE2ESI_EENS1_15EpilogueDefaultEEEEEvvEEEEvNT_6ParamsE,"a",@progbits
	.sectionflags	@""
	.align	4
.nv.constant0._ZN7cutlass13device_kernelINS_4gemm6kernel13GemmUniversalIN4cute5tupleIJiiiiEEENS1_10collective13CollectiveMmaINS1_39MainloopSm90TmaGmmaRmemAWarpSpecializedILi2ENS5_IJNS4_1CILi1EEESB_SB_EEENS1_32KernelTmaWarpSpecializedPingpongEEENS5_IJNSA_ILi64EEENSA_ILi128EEESG_EEENS_10tfloat32_tENS5_IJlSB_lEEESI_NS5_IJSB_llEEENS4_8TiledMMAINS4_8MMA_AtomIJNS4_4SM904GMMA30MMA_64x128x8_F32TF32TF32_RS_TNILNSO_7ScaleInE1ELSQ_1EEEEEENS4_6LayoutISC_NS5_IJNSA_ILi0EEESU_SU_EEEEENS5_IJNS4_10UnderscoreESX_SX_EEEEENS4_13SM90_TMA_LOADENS4_14ComposedLayoutINS4_7SwizzleILi3ELi4ELi3EEENS4_18smem_ptr_flag_bitsILi32EEENST_INS5_IJNSA_ILi8EEENSA_ILi32EEEEEENS5_IJS17_SB_EEEEEEEvNS4_8identityES10_NS11_INS12_ILi1ELi4ELi3EEES15_NST_INS5_IJS16_S16_EEENS5_IJSB_S16_EEEEEEENS4_9Copy_AtomIJNS4_39AutoVectorizingCopyWithAssumedAlignmentILi128EEESI_EEES1C_EENS_8epilogue10collective6detail29Sm90TmaWarpSpecializedAdapterINS1O_15DefaultEpilogueISI_SJ_SJ_NS1N_6thread17LinearCombinationISI_Li1EffLNS1S_9ScaleType4KindE0ELNS_15FloatRoundStyleE2ESI_EENS1_15EpilogueDefaultEEEEEvvEEEEvNT_6ParamsE:
	.zero		1664


//--------------------- SYMBOLS --------------------------

	.type		.nv.reservedSmem.offset0,@object
	.size		.nv.reservedSmem.offset0,0x4
	.type		__assertfail,@function
